//
// Generated by NVIDIA NVVM Compiler
//
// Compiler Build ID: CL-36424714
// Cuda compilation tools, release 13.0, V13.0.88
// Based on NVVM 20.0.0
//

.version 9.0
.target sm_100
.address_size 64

	// .globl	_Z17clip_outer_circlePfii

.visible .entry _Z17clip_outer_circlePfii(
	.param .u64 .ptr .align 1 _Z17clip_outer_circlePfii_param_0,
	.param .u32 _Z17clip_outer_circlePfii_param_1,
	.param .u32 _Z17clip_outer_circlePfii_param_2
)
{
	.reg .pred 	%p<5>;
	.reg .b32 	%r<25>;
	.reg .b32 	%f<12>;
	.reg .b64 	%rd<5>;

	ld.param.u64 	%rd1, [_Z17clip_outer_circlePfii_param_0];
	ld.param.u32 	%r5, [_Z17clip_outer_circlePfii_param_1];
	ld.param.u32 	%r4, [_Z17clip_outer_circlePfii_param_2];
	mov.u32 	%r6, %tid.y;
	mov.u32 	%r7, %ctaid.y;
	mov.u32 	%r8, %ntid.y;
	mad.lo.s32 	%r9, %r7, %r8, %r6;
	mov.u32 	%r10, %tid.x;
	mov.u32 	%r11, %ctaid.x;
	mov.u32 	%r12, %ntid.x;
	mad.lo.s32 	%r2, %r11, %r12, %r10;
	setp.ge.s32 	%p1, %r2, %r4;
	setp.ge.s32 	%p2, %r9, %r5;
	or.pred  	%p3, %p1, %p2;
	@%p3 bra 	$L__BB0_3;
	shr.u32 	%r13, %r5, 31;
	add.s32 	%r14, %r5, %r13;
	shr.s32 	%r15, %r14, 1;
	shr.u32 	%r16, %r4, 31;
	add.s32 	%r17, %r4, %r16;
	shr.s32 	%r18, %r17, 1;
	min.s32 	%r19, %r18, %r15;
	mul.lo.s32 	%r20, %r19, %r19;
	add.s32 	%r21, %r5, -1;
	cvt.rn.f32.u32 	%f1, %r21;
	mul.f32 	%f2, %f1, 0f3F000000;
	add.s32 	%r22, %r4, -1;
	cvt.rn.f32.s32 	%f3, %r22;
	mul.f32 	%f4, %f3, 0f3F000000;
	cvt.rn.f32.s32 	%f5, %r2;
	cvt.rn.f32.u32 	%f6, %r9;
	sub.f32 	%f7, %f5, %f4;
	mul.f32 	%f8, %f7, %f7;
	sub.f32 	%f9, %f6, %f2;
	fma.rn.f32 	%f10, %f9, %f9, %f8;
	cvt.rn.f32.u32 	%f11, %r20;
	setp.le.f32 	%p4, %f10, %f11;
	@%p4 bra 	$L__BB0_3;
	mad.lo.s32 	%r23, %r4, %r9, %r2;
	cvta.to.global.u64 	%rd2, %rd1;
	mul.wide.s32 	%rd3, %r23, 4;
	add.s64 	%rd4, %rd2, %rd3;
	mov.b32 	%r24, 0;
	st.global.u32 	[%rd4], %r24;
$L__BB0_3:
	ret;

}
	// .globl	_Z13backprojectorPfS_iiiiS_iifS_i
.visible .entry _Z13backprojectorPfS_iiiiS_iifS_i(
	.param .u64 .ptr .align 1 _Z13backprojectorPfS_iiiiS_iifS_i_param_0,
	.param .u64 .ptr .align 1 _Z13backprojectorPfS_iiiiS_iifS_i_param_1,
	.param .u32 _Z13backprojectorPfS_iiiiS_iifS_i_param_2,
	.param .u32 _Z13backprojectorPfS_iiiiS_iifS_i_param_3,
	.param .u32 _Z13backprojectorPfS_iiiiS_iifS_i_param_4,
	.param .u32 _Z13backprojectorPfS_iiiiS_iifS_i_param_5,
	.param .u64 .ptr .align 1 _Z13backprojectorPfS_iiiiS_iifS_i_param_6,
	.param .u32 _Z13backprojectorPfS_iiiiS_iifS_i_param_7,
	.param .u32 _Z13backprojectorPfS_iiiiS_iifS_i_param_8,
	.param .f32 _Z13backprojectorPfS_iiiiS_iifS_i_param_9,
	.param .u64 .ptr .align 1 _Z13backprojectorPfS_iiiiS_iifS_i_param_10,
	.param .u32 _Z13backprojectorPfS_iiiiS_iifS_i_param_11
)
{
	.reg .pred 	%p<32>;
	.reg .b32 	%r<74>;
	.reg .b32 	%f<121>;
	.reg .b64 	%rd<47>;

	ld.param.u64 	%rd8, [_Z13backprojectorPfS_iiiiS_iifS_i_param_0];
	ld.param.u64 	%rd5, [_Z13backprojectorPfS_iiiiS_iifS_i_param_1];
	ld.param.u32 	%r32, [_Z13backprojectorPfS_iiiiS_iifS_i_param_3];
	ld.param.u32 	%r28, [_Z13backprojectorPfS_iiiiS_iifS_i_param_4];
	ld.param.u32 	%r33, [_Z13backprojectorPfS_iiiiS_iifS_i_param_5];
	ld.param.u32 	%r29, [_Z13backprojectorPfS_iiiiS_iifS_i_param_7];
	cvta.to.global.u64 	%rd1, %rd8;
	mov.u32 	%r34, %tid.x;
	mov.u32 	%r35, %ctaid.x;
	mov.u32 	%r36, %ntid.x;
	mad.lo.s32 	%r1, %r35, %r36, %r34;
	mov.u32 	%r37, %tid.y;
	mov.u32 	%r38, %ctaid.y;
	mov.u32 	%r39, %ntid.y;
	mad.lo.s32 	%r40, %r38, %r39, %r37;
	mov.u32 	%r41, %tid.z;
	mov.u32 	%r42, %ctaid.z;
	mov.u32 	%r43, %ntid.z;
	mad.lo.s32 	%r3, %r42, %r43, %r41;
	setp.ge.s32 	%p1, %r1, %r28;
	setp.ge.s32 	%p2, %r40, %r32;
	or.pred  	%p3, %p1, %p2;
	setp.ge.s32 	%p4, %r3, %r33;
	or.pred  	%p5, %p3, %p4;
	@%p5 bra 	$L__BB1_22;
	ld.param.u32 	%r56, [_Z13backprojectorPfS_iiiiS_iifS_i_param_2];
	cvta.to.global.u64 	%rd9, %rd5;
	mul.lo.s32 	%r44, %r3, 6;
	mul.wide.u32 	%rd10, %r44, 4;
	add.s64 	%rd11, %rd9, %rd10;
	ld.global.f32 	%f23, [%rd11];
	ld.global.f32 	%f24, [%rd11+4];
	ld.global.f32 	%f25, [%rd11+8];
	ld.global.f32 	%f26, [%rd11+12];
	ld.global.f32 	%f27, [%rd11+16];
	ld.global.f32 	%f28, [%rd11+20];
	cvt.rn.f32.s32 	%f29, %r1;
	cvt.rn.f32.u32 	%f30, %r40;
	mul.f32 	%f31, %f24, %f30;
	fma.rn.f32 	%f32, %f23, %f29, %f31;
	add.f32 	%f1, %f25, %f32;
	mul.f32 	%f33, %f27, %f30;
	fma.rn.f32 	%f34, %f26, %f29, %f33;
	add.f32 	%f2, %f28, %f34;
	setp.lt.s32 	%p6, %r56, 1;
	mov.f32 	%f116, 0f00000000;
	@%p6 bra 	$L__BB1_21;
	ld.param.u32 	%r65, [_Z13backprojectorPfS_iiiiS_iifS_i_param_11];
	ld.param.u32 	%r57, [_Z13backprojectorPfS_iiiiS_iifS_i_param_2];
	mul.lo.s32 	%r4, %r57, %r3;
	add.s32 	%r69, %r65, %r4;
	setp.eq.s32 	%p7, %r57, 1;
	mov.f32 	%f116, 0f00000000;
	mov.b32 	%r73, 0;
	@%p7 bra 	$L__BB1_15;
	ld.param.u32 	%r66, [_Z13backprojectorPfS_iiiiS_iifS_i_param_11];
	ld.param.u32 	%r58, [_Z13backprojectorPfS_iiiiS_iifS_i_param_2];
	and.b32  	%r46, %r58, 2147483646;
	neg.s32 	%r72, %r46;
	add.s32 	%r71, %r69, 1;
	mul.lo.s32 	%r47, %r66, 12;
	mad.lo.s32 	%r70, %r4, 12, %r47;
	mul.lo.s32 	%r68, %r69, 12;
	mov.f32 	%f116, 0f00000000;
$L__BB1_4:
	ld.param.u32 	%r62, [_Z13backprojectorPfS_iiiiS_iifS_i_param_8];
	setp.ge.s32 	%p8, %r69, %r62;
	@%p8 bra 	$L__BB1_9;
	ld.param.u64 	%rd44, [_Z13backprojectorPfS_iiiiS_iifS_i_param_10];
	mul.wide.s32 	%rd12, %r68, 4;
	add.s64 	%rd13, %rd1, %rd12;
	ld.global.f32 	%f38, [%rd13];
	ld.global.f32 	%f39, [%rd13+4];
	ld.global.f32 	%f40, [%rd13+8];
	ld.global.f32 	%f41, [%rd13+12];
	ld.global.f32 	%f42, [%rd13+32];
	ld.global.f32 	%f43, [%rd13+36];
	ld.global.f32 	%f44, [%rd13+40];
	ld.global.f32 	%f45, [%rd13+44];
	mul.f32 	%f46, %f1, %f43;
	fma.rn.f32 	%f47, %f42, 0f00000000, %f46;
	fma.rn.f32 	%f48, %f2, %f44, %f47;
	add.f32 	%f49, %f45, %f48;
	rcp.rn.f32 	%f50, %f49;
	mul.f32 	%f51, %f1, %f39;
	fma.rn.f32 	%f52, %f38, 0f00000000, %f51;
	fma.rn.f32 	%f53, %f2, %f40, %f52;
	add.f32 	%f54, %f41, %f53;
	mul.f32 	%f55, %f54, %f50;
	cvt.rmi.f32.f32 	%f56, %f55;
	cvt.rzi.s32.f32 	%r15, %f56;
	cvt.rn.f32.s32 	%f57, %r15;
	sub.f32 	%f4, %f55, %f57;
	mul.wide.s32 	%rd14, %r69, %r29;
	cvt.s64.s32 	%rd15, %r15;
	add.s64 	%rd16, %rd14, %rd15;
	setp.lt.s32 	%p9, %r15, 0;
	setp.ge.s32 	%p10, %r15, %r29;
	cvta.to.global.u64 	%rd17, %rd44;
	shl.b64 	%rd18, %rd16, 2;
	add.s64 	%rd2, %rd17, %rd18;
	or.pred  	%p11, %p9, %p10;
	@%p11 bra 	$L__BB1_7;
	ld.global.f32 	%f58, [%rd2];
	mov.f32 	%f59, 0f3F800000;
	sub.f32 	%f60, %f59, %f4;
	fma.rn.f32 	%f116, %f60, %f58, %f116;
$L__BB1_7:
	setp.lt.s32 	%p12, %r15, -1;
	add.s32 	%r48, %r15, 1;
	setp.ge.s32 	%p13, %r48, %r29;
	or.pred  	%p14, %p12, %p13;
	@%p14 bra 	$L__BB1_9;
	ld.global.f32 	%f61, [%rd2+4];
	fma.rn.f32 	%f116, %f4, %f61, %f116;
$L__BB1_9:
	ld.param.u32 	%r63, [_Z13backprojectorPfS_iiiiS_iifS_i_param_8];
	add.s32 	%r49, %r69, 1;
	setp.ge.s32 	%p15, %r49, %r63;
	@%p15 bra 	$L__BB1_14;
	ld.param.u64 	%rd45, [_Z13backprojectorPfS_iiiiS_iifS_i_param_10];
	add.s32 	%r50, %r70, 12;
	mul.wide.s32 	%rd19, %r50, 4;
	add.s64 	%rd20, %rd1, %rd19;
	ld.global.f32 	%f62, [%rd20];
	ld.global.f32 	%f63, [%rd20+4];
	ld.global.f32 	%f64, [%rd20+8];
	ld.global.f32 	%f65, [%rd20+12];
	ld.global.f32 	%f66, [%rd20+32];
	ld.global.f32 	%f67, [%rd20+36];
	ld.global.f32 	%f68, [%rd20+40];
	ld.global.f32 	%f69, [%rd20+44];
	mul.f32 	%f70, %f1, %f67;
	fma.rn.f32 	%f71, %f66, 0f00000000, %f70;
	fma.rn.f32 	%f72, %f2, %f68, %f71;
	add.f32 	%f73, %f69, %f72;
	rcp.rn.f32 	%f74, %f73;
	mul.f32 	%f75, %f1, %f63;
	fma.rn.f32 	%f76, %f62, 0f00000000, %f75;
	fma.rn.f32 	%f77, %f2, %f64, %f76;
	add.f32 	%f78, %f65, %f77;
	mul.f32 	%f79, %f78, %f74;
	cvt.rmi.f32.f32 	%f80, %f79;
	cvt.rzi.s32.f32 	%r16, %f80;
	cvt.rn.f32.s32 	%f81, %r16;
	sub.f32 	%f9, %f79, %f81;
	mul.wide.s32 	%rd21, %r71, %r29;
	cvt.s64.s32 	%rd22, %r16;
	add.s64 	%rd23, %rd21, %rd22;
	setp.lt.s32 	%p16, %r16, 0;
	setp.ge.s32 	%p17, %r16, %r29;
	cvta.to.global.u64 	%rd24, %rd45;
	shl.b64 	%rd25, %rd23, 2;
	add.s64 	%rd3, %rd24, %rd25;
	or.pred  	%p18, %p16, %p17;
	@%p18 bra 	$L__BB1_12;
	ld.global.f32 	%f82, [%rd3];
	mov.f32 	%f83, 0f3F800000;
	sub.f32 	%f84, %f83, %f9;
	fma.rn.f32 	%f116, %f84, %f82, %f116;
$L__BB1_12:
	setp.lt.s32 	%p19, %r16, -1;
	add.s32 	%r51, %r16, 1;
	setp.ge.s32 	%p20, %r51, %r29;
	or.pred  	%p21, %p19, %p20;
	@%p21 bra 	$L__BB1_14;
	ld.global.f32 	%f85, [%rd3+4];
	fma.rn.f32 	%f116, %f9, %f85, %f116;
$L__BB1_14:
	ld.param.u32 	%r59, [_Z13backprojectorPfS_iiiiS_iifS_i_param_2];
	and.b32  	%r73, %r59, 2147483646;
	add.s32 	%r72, %r72, 2;
	add.s32 	%r71, %r71, 2;
	add.s32 	%r70, %r70, 24;
	add.s32 	%r69, %r69, 2;
	add.s32 	%r68, %r68, 24;
	setp.ne.s32 	%p22, %r72, 0;
	@%p22 bra 	$L__BB1_4;
$L__BB1_15:
	ld.param.u32 	%r60, [_Z13backprojectorPfS_iiiiS_iifS_i_param_2];
	and.b32  	%r52, %r60, 1;
	setp.eq.b32 	%p23, %r52, 1;
	not.pred 	%p24, %p23;
	@%p24 bra 	$L__BB1_21;
	ld.param.u32 	%r67, [_Z13backprojectorPfS_iiiiS_iifS_i_param_11];
	ld.param.u32 	%r64, [_Z13backprojectorPfS_iiiiS_iifS_i_param_8];
	ld.param.u32 	%r61, [_Z13backprojectorPfS_iiiiS_iifS_i_param_2];
	mad.lo.s32 	%r53, %r61, %r3, %r67;
	add.s32 	%r24, %r53, %r73;
	setp.ge.s32 	%p25, %r24, %r64;
	@%p25 bra 	$L__BB1_21;
	ld.param.u64 	%rd46, [_Z13backprojectorPfS_iiiiS_iifS_i_param_10];
	mul.lo.s32 	%r54, %r24, 12;
	mul.wide.s32 	%rd26, %r54, 4;
	add.s64 	%rd27, %rd1, %rd26;
	ld.global.f32 	%f86, [%rd27];
	ld.global.f32 	%f87, [%rd27+4];
	ld.global.f32 	%f88, [%rd27+8];
	ld.global.f32 	%f89, [%rd27+12];
	ld.global.f32 	%f90, [%rd27+32];
	ld.global.f32 	%f91, [%rd27+36];
	ld.global.f32 	%f92, [%rd27+40];
	ld.global.f32 	%f93, [%rd27+44];
	mul.f32 	%f94, %f1, %f91;
	fma.rn.f32 	%f95, %f90, 0f00000000, %f94;
	fma.rn.f32 	%f96, %f2, %f92, %f95;
	add.f32 	%f97, %f93, %f96;
	rcp.rn.f32 	%f98, %f97;
	mul.f32 	%f99, %f1, %f87;
	fma.rn.f32 	%f100, %f86, 0f00000000, %f99;
	fma.rn.f32 	%f101, %f2, %f88, %f100;
	add.f32 	%f102, %f89, %f101;
	mul.f32 	%f103, %f102, %f98;
	cvt.rmi.f32.f32 	%f104, %f103;
	cvt.rzi.s32.f32 	%r25, %f104;
	cvt.rn.f32.s32 	%f105, %r25;
	sub.f32 	%f16, %f103, %f105;
	mul.wide.s32 	%rd28, %r24, %r29;
	cvt.s64.s32 	%rd29, %r25;
	add.s64 	%rd30, %rd28, %rd29;
	setp.lt.s32 	%p26, %r25, 0;
	setp.ge.s32 	%p27, %r25, %r29;
	cvta.to.global.u64 	%rd31, %rd46;
	shl.b64 	%rd32, %rd30, 2;
	add.s64 	%rd4, %rd31, %rd32;
	or.pred  	%p28, %p26, %p27;
	@%p28 bra 	$L__BB1_19;
	ld.global.f32 	%f106, [%rd4];
	mov.f32 	%f107, 0f3F800000;
	sub.f32 	%f108, %f107, %f16;
	fma.rn.f32 	%f116, %f108, %f106, %f116;
$L__BB1_19:
	setp.lt.s32 	%p29, %r25, -1;
	add.s32 	%r55, %r25, 1;
	setp.ge.s32 	%p30, %r55, %r29;
	or.pred  	%p31, %p29, %p30;
	@%p31 bra 	$L__BB1_21;
	ld.global.f32 	%f109, [%rd4+4];
	fma.rn.f32 	%f116, %f16, %f109, %f116;
$L__BB1_21:
	ld.param.f32 	%f111, [_Z13backprojectorPfS_iiiiS_iifS_i_param_9];
	ld.param.u64 	%rd43, [_Z13backprojectorPfS_iiiiS_iifS_i_param_6];
	cvt.u64.u32 	%rd33, %r3;
	cvt.s64.s32 	%rd34, %r28;
	cvt.s64.s32 	%rd35, %r1;
	mad.lo.s64 	%rd36, %rd34, %rd33, %rd35;
	cvt.u64.u32 	%rd37, %r32;
	cvt.u64.u32 	%rd38, %r40;
	mad.lo.s64 	%rd39, %rd36, %rd37, %rd38;
	mul.f32 	%f110, %f111, %f116;
	cvta.to.global.u64 	%rd40, %rd43;
	shl.b64 	%rd41, %rd39, 2;
	add.s64 	%rd42, %rd40, %rd41;
	st.global.f32 	[%rd42], %f110;
$L__BB1_22:
	ret;

}
	// .globl	_Z10aggregatoriPKfS0_iiiiPfiiiS1_
.visible .entry _Z10aggregatoriPKfS0_iiiiPfiiiS1_(
	.param .u32 _Z10aggregatoriPKfS0_iiiiPfiiiS1__param_0,
	.param .u64 .ptr .align 1 _Z10aggregatoriPKfS0_iiiiPfiiiS1__param_1,
	.param .u64 .ptr .align 1 _Z10aggregatoriPKfS0_iiiiPfiiiS1__param_2,
	.param .u32 _Z10aggregatoriPKfS0_iiiiPfiiiS1__param_3,
	.param .u32 _Z10aggregatoriPKfS0_iiiiPfiiiS1__param_4,
	.param .u32 _Z10aggregatoriPKfS0_iiiiPfiiiS1__param_5,
	.param .u32 _Z10aggregatoriPKfS0_iiiiPfiiiS1__param_6,
	.param .u64 .ptr .align 1 _Z10aggregatoriPKfS0_iiiiPfiiiS1__param_7,
	.param .u32 _Z10aggregatoriPKfS0_iiiiPfiiiS1__param_8,
	.param .u32 _Z10aggregatoriPKfS0_iiiiPfiiiS1__param_9,
	.param .u32 _Z10aggregatoriPKfS0_iiiiPfiiiS1__param_10,
	.param .u64 .ptr .align 1 _Z10aggregatoriPKfS0_iiiiPfiiiS1__param_11
)
{
	.reg .pred 	%p<12>;
	.reg .b32 	%r<53>;
	.reg .b32 	%f<59>;
	.reg .b64 	%rd<39>;

	ld.param.u64 	%rd5, [_Z10aggregatoriPKfS0_iiiiPfiiiS1__param_1];
	ld.param.u32 	%r11, [_Z10aggregatoriPKfS0_iiiiPfiiiS1__param_3];
	ld.param.u32 	%r17, [_Z10aggregatoriPKfS0_iiiiPfiiiS1__param_4];
	ld.param.u32 	%r13, [_Z10aggregatoriPKfS0_iiiiPfiiiS1__param_5];
	ld.param.u32 	%r18, [_Z10aggregatoriPKfS0_iiiiPfiiiS1__param_6];
	ld.param.u64 	%rd8, [_Z10aggregatoriPKfS0_iiiiPfiiiS1__param_7];
	ld.param.u32 	%r14, [_Z10aggregatoriPKfS0_iiiiPfiiiS1__param_8];
	ld.param.u32 	%r15, [_Z10aggregatoriPKfS0_iiiiPfiiiS1__param_9];
	cvta.to.global.u64 	%rd1, %rd8;
	mov.u32 	%r19, %tid.x;
	mov.u32 	%r20, %ctaid.x;
	mov.u32 	%r21, %ntid.x;
	mad.lo.s32 	%r1, %r20, %r21, %r19;
	mov.u32 	%r22, %tid.y;
	mov.u32 	%r23, %ctaid.y;
	mov.u32 	%r24, %ntid.y;
	mad.lo.s32 	%r25, %r23, %r24, %r22;
	mov.u32 	%r26, %tid.z;
	mov.u32 	%r27, %ctaid.z;
	mov.u32 	%r28, %ntid.z;
	mad.lo.s32 	%r3, %r27, %r28, %r26;
	setp.ge.s32 	%p1, %r1, %r13;
	setp.ge.s32 	%p2, %r25, %r17;
	or.pred  	%p3, %p1, %p2;
	setp.ge.s32 	%p4, %r3, %r18;
	or.pred  	%p5, %p3, %p4;
	@%p5 bra 	$L__BB2_11;
	cvta.to.global.u64 	%rd9, %rd5;
	mul.lo.s32 	%r29, %r3, 6;
	mul.wide.u32 	%rd10, %r29, 4;
	add.s64 	%rd11, %rd9, %rd10;
	ld.global.f32 	%f8, [%rd11];
	ld.global.f32 	%f9, [%rd11+4];
	ld.global.f32 	%f10, [%rd11+8];
	ld.global.f32 	%f11, [%rd11+12];
	ld.global.f32 	%f12, [%rd11+16];
	ld.global.f32 	%f13, [%rd11+20];
	cvt.rn.f32.s32 	%f14, %r1;
	cvt.rn.f32.u32 	%f15, %r25;
	mul.f32 	%f16, %f9, %f15;
	fma.rn.f32 	%f17, %f8, %f14, %f16;
	add.f32 	%f1, %f10, %f17;
	mul.f32 	%f18, %f12, %f15;
	fma.rn.f32 	%f19, %f11, %f14, %f18;
	add.f32 	%f2, %f13, %f19;
	abs.f32 	%f20, %f8;
	setp.nan.f32 	%p6, %f20, %f20;
	@%p6 bra 	$L__BB2_11;
	setp.lt.s32 	%p7, %r11, 1;
	mov.f32 	%f58, 0f00000000;
	@%p7 bra 	$L__BB2_8;
	mul.lo.s32 	%r4, %r11, %r3;
	mul.wide.s32 	%rd2, %r15, %r14;
	add.s32 	%r5, %r14, -1;
	add.s32 	%r6, %r15, -1;
	mov.f32 	%f58, 0f00000000;
	mov.b32 	%r52, 0;
$L__BB2_4:
	ld.param.u32 	%r51, [_Z10aggregatoriPKfS0_iiiiPfiiiS1__param_10];
	add.s32 	%r8, %r52, %r4;
	setp.ge.s32 	%p8, %r8, %r51;
	@%p8 bra 	$L__BB2_7;
	ld.param.u64 	%rd37, [_Z10aggregatoriPKfS0_iiiiPfiiiS1__param_2];
	mul.lo.s32 	%r31, %r8, 6;
	cvta.to.global.u64 	%rd12, %rd37;
	mul.wide.u32 	%rd13, %r31, 4;
	add.s64 	%rd3, %rd12, %rd13;
	ld.global.f32 	%f4, [%rd3];
	abs.f32 	%f23, %f4;
	setp.nan.f32 	%p9, %f23, %f23;
	@%p9 bra 	$L__BB2_8;
	ld.param.u64 	%rd38, [_Z10aggregatoriPKfS0_iiiiPfiiiS1__param_11];
	ld.global.f32 	%f24, [%rd3+20];
	ld.global.f32 	%f25, [%rd3+16];
	ld.global.f32 	%f26, [%rd3+12];
	ld.global.f32 	%f27, [%rd3+8];
	ld.global.f32 	%f28, [%rd3+4];
	mul.f32 	%f29, %f1, %f26;
	fma.rn.f32 	%f30, %f2, %f25, %f29;
	add.f32 	%f31, %f24, %f30;
	mul.f32 	%f32, %f2, %f28;
	fma.rn.f32 	%f33, %f1, %f4, %f32;
	add.f32 	%f34, %f27, %f33;
	cvt.u64.u32 	%rd14, %r8;
	mul.lo.s64 	%rd15, %rd2, %rd14;
	cvta.to.global.u64 	%rd16, %rd38;
	shl.b64 	%rd17, %rd15, 2;
	add.s64 	%rd18, %rd16, %rd17;
	cvt.rmi.f32.f32 	%f35, %f31;
	cvt.rzi.s32.f32 	%r32, %f35;
	cvt.rmi.f32.f32 	%f36, %f34;
	cvt.rzi.s32.f32 	%r33, %f36;
	cvt.rn.f32.s32 	%f37, %r32;
	sub.f32 	%f38, %f31, %f37;
	cvt.rn.f32.s32 	%f39, %r33;
	sub.f32 	%f40, %f34, %f39;
	max.s32 	%r34, %r32, 0;
	min.s32 	%r35, %r5, %r34;
	max.s32 	%r36, %r32, -1;
	add.s32 	%r37, %r36, 1;
	min.s32 	%r38, %r5, %r37;
	max.s32 	%r39, %r33, 0;
	min.s32 	%r40, %r6, %r39;
	max.s32 	%r41, %r33, -1;
	add.s32 	%r42, %r41, 1;
	min.s32 	%r43, %r6, %r42;
	mul.lo.s32 	%r44, %r40, %r14;
	add.s32 	%r45, %r44, %r35;
	mul.wide.s32 	%rd19, %r45, 4;
	add.s64 	%rd20, %rd18, %rd19;
	ld.global.f32 	%f41, [%rd20];
	add.s32 	%r46, %r44, %r38;
	mul.wide.s32 	%rd21, %r46, 4;
	add.s64 	%rd22, %rd18, %rd21;
	ld.global.f32 	%f42, [%rd22];
	mul.lo.s32 	%r47, %r43, %r14;
	add.s32 	%r48, %r47, %r35;
	mul.wide.s32 	%rd23, %r48, 4;
	add.s64 	%rd24, %rd18, %rd23;
	ld.global.f32 	%f43, [%rd24];
	add.s32 	%r49, %r47, %r38;
	mul.wide.s32 	%rd25, %r49, 4;
	add.s64 	%rd26, %rd18, %rd25;
	ld.global.f32 	%f44, [%rd26];
	mov.f32 	%f45, 0f3F800000;
	sub.f32 	%f46, %f45, %f38;
	mul.f32 	%f47, %f41, %f46;
	fma.rn.f32 	%f48, %f42, %f38, %f47;
	sub.f32 	%f49, %f45, %f40;
	mul.f32 	%f50, %f43, %f46;
	fma.rn.f32 	%f51, %f44, %f38, %f50;
	mul.f32 	%f52, %f40, %f51;
	fma.rn.f32 	%f53, %f48, %f49, %f52;
	add.f32 	%f58, %f58, %f53;
$L__BB2_7:
	add.s32 	%r52, %r52, 1;
	setp.ne.s32 	%p10, %r52, %r11;
	@%p10 bra 	$L__BB2_4;
$L__BB2_8:
	ld.param.u32 	%r50, [_Z10aggregatoriPKfS0_iiiiPfiiiS1__param_0];
	cvt.u64.u32 	%rd27, %r3;
	cvt.s64.s32 	%rd28, %r13;
	cvt.s64.s32 	%rd29, %r1;
	mad.lo.s64 	%rd30, %rd28, %rd27, %rd29;
	cvt.u64.u32 	%rd31, %r17;
	cvt.u64.u32 	%rd32, %r25;
	mad.lo.s64 	%rd4, %rd30, %rd31, %rd32;
	setp.ne.s32 	%p11, %r50, 1;
	@%p11 bra 	$L__BB2_10;
	shl.b64 	%rd35, %rd4, 2;
	add.s64 	%rd36, %rd1, %rd35;
	ld.global.f32 	%f54, [%rd36];
	add.f32 	%f55, %f58, %f54;
	st.global.f32 	[%rd36], %f55;
	bra.uni 	$L__BB2_11;
$L__BB2_10:
	shl.b64 	%rd33, %rd4, 2;
	add.s64 	%rd34, %rd1, %rd33;
	st.global.f32 	[%rd34], %f58;
$L__BB2_11:
	ret;

}


// ===== COMPILED SASS (sm_100) =====

	.target	sm_100

	.elftype	@"ET_EXEC"


//--------------------- .note.nv.tkinfo           --------------------------
	.section	.note.nv.tkinfo,"",@"SHT_NOTE"
	.sectionflags	@"SHF_NOTE_NV_TKINFO"
	.tkinfo
        /*0018*/ 	.word	0x00000002
        /*0030*/ 	.string	""
        /*0030*/ 	.string	"ptxas"
        /*0030*/ 	.string	"Cuda compilation tools, release 13.0, V13.0.88"
        /*0030*/ 	.string	"Build cuda_13.0.r13.0/compiler.36424714_0"
        /*0030*/ 	.string	"-arch sm_100 -m 64 "



//--------------------- .note.nv.cuinfo           --------------------------
	.section	.note.nv.cuinfo,"",@"SHT_NOTE"
	.sectionflags	@"SHF_NOTE_NV_CUINFO"
        /*0018*/ 	.short	0x0002
        /*001a*/ 	.short	0x0064
        /*001c*/ 	.short	0x0082
	.zero		2


//--------------------- .nv.info                  --------------------------
	.section	.nv.info,"",@"SHT_CUDA_INFO"
	.align	4


	//----- nvinfo : EIATTR_REGCOUNT
	.align		4
        /*0000*/ 	.byte	0x04, 0x2f
        /*0002*/ 	.short	(.L_1 - .L_0)
	.align		4
.L_0:
        /*0004*/ 	.word	index@(_Z17clip_outer_circlePfii)
        /*0008*/ 	.word	0x0000000a


	//----- nvinfo : EIATTR_FRAME_SIZE
	.align		4
.L_1:
        /*000c*/ 	.byte	0x04, 0x11
        /*000e*/ 	.short	(.L_3 - .L_2)
	.align		4
.L_2:
        /*0010*/ 	.word	index@(_Z17clip_outer_circlePfii)
        /*0014*/ 	.word	0x00000000


	//----- nvinfo : EIATTR_REGCOUNT
	.align		4
.L_3:
        /*0018*/ 	.byte	0x04, 0x2f
        /*001a*/ 	.short	(.L_5 - .L_4)
	.align		4
.L_4:
        /*001c*/ 	.word	index@(_Z13backprojectorPfS_iiiiS_iifS_i)
        /*0020*/ 	.word	0x00000020


	//----- nvinfo : EIATTR_FRAME_SIZE
	.align		4
.L_5:
        /*0024*/ 	.byte	0x04, 0x11
        /*0026*/ 	.short	(.L_7 - .L_6)
	.align		4
.L_6:
        /*0028*/ 	.word	index@($__internal_0_$__cuda_sm20_rcp_rn_f32_slowpath)
        /*002c*/ 	.word	0x00000000


	//----- nvinfo : EIATTR_FRAME_SIZE
	.align		4
.L_7:
        /*0030*/ 	.byte	0x04, 0x11
        /*0032*/ 	.short	(.L_9 - .L_8)
	.align		4
.L_8:
        /*0034*/ 	.word	index@(_Z13backprojectorPfS_iiiiS_iifS_i)
        /*0038*/ 	.word	0x00000000


	//----- nvinfo : EIATTR_REGCOUNT
	.align		4
.L_9:
        /*003c*/ 	.byte	0x04, 0x2f
        /*003e*/ 	.short	(.L_11 - .L_10)
	.align		4
.L_10:
        /*0040*/ 	.word	index@(_Z10aggregatoriPKfS0_iiiiPfiiiS1_)
        /*0044*/ 	.word	0x00000020


	//----- nvinfo : EIATTR_FRAME_SIZE
	.align		4
.L_11:
        /*0048*/ 	.byte	0x04, 0x11
        /*004a*/ 	.short	(.L_13 - .L_12)
	.align		4
.L_12:
        /*004c*/ 	.word	index@(_Z10aggregatoriPKfS0_iiiiPfiiiS1_)
        /*0050*/ 	.word	0x00000000


	//----- nvinfo : EIATTR_MIN_STACK_SIZE
	.align		4
.L_13:
        /*0054*/ 	.byte	0x04, 0x12
        /*0056*/ 	.short	(.L_15 - .L_14)
	.align		4
.L_14:
        /*0058*/ 	.word	index@(_Z10aggregatoriPKfS0_iiiiPfiiiS1_)
        /*005c*/ 	.word	0x00000000


	//----- nvinfo : EIATTR_MIN_STACK_SIZE
	.align		4
.L_15:
        /*0060*/ 	.byte	0x04, 0x12
        /*0062*/ 	.short	(.L_17 - .L_16)
	.align		4
.L_16:
        /*0064*/ 	.word	index@(_Z13backprojectorPfS_iiiiS_iifS_i)
        /*0068*/ 	.word	0x00000000


	//----- nvinfo : EIATTR_MIN_STACK_SIZE
	.align		4
.L_17:
        /*006c*/ 	.byte	0x04, 0x12
        /*006e*/ 	.short	(.L_19 - .L_18)
	.align		4
.L_18:
        /*0070*/ 	.word	index@(_Z17clip_outer_circlePfii)
        /*0074*/ 	.word	0x00000000
.L_19:


//--------------------- .nv.compat                --------------------------
	.section	.nv.compat,"",@"SHT_CUDA_COMPAT_INFO"
	.align	4
        /*0000*/ 	.byte	0x02, 0x09, 0x00, 0x00, 0x02, 0x02, 0x01, 0x00, 0x02, 0x05, 0x05, 0x00, 0x03, 0x07, 0x01, 0x01
        /*0010*/ 	.byte	0x02, 0x03, 0x00, 0x00, 0x02, 0x06, 0x01, 0x00, 0x04, 0x0b, 0x08, 0x00, 0x09, 0x00, 0x00, 0x00
        /*0020*/ 	.byte	0x00, 0x00, 0x00, 0x00


//--------------------- .nv.info._Z10aggregatoriPKfS0_iiiiPfiiiS1_ --------------------------
	.section	.nv.info._Z10aggregatoriPKfS0_iiiiPfiiiS1_,"",@"SHT_CUDA_INFO"
	.sectionflags	@""
	.align	4


	//----- nvinfo : EIATTR_CUDA_API_VERSION
	.align		4
        /*0000*/ 	.byte	0x04, 0x37
        /*0002*/ 	.short	(.L_21 - .L_20)
.L_20:
        /*0004*/ 	.word	0x00000082


	//----- nvinfo : EIATTR_KPARAM_INFO
	.align		4
.L_21:
        /*0008*/ 	.byte	0x04, 0x17
        /*000a*/ 	.short	(.L_23 - .L_22)
.L_22:
        /*000c*/ 	.word	0x00000000
        /*0010*/ 	.short	0x000b
        /*0012*/ 	.short	0x0040
        /*0014*/ 	.byte	0x00, 0xf5, 0x21, 0x00


	//----- nvinfo : EIATTR_KPARAM_INFO
	.align		4
.L_23:
        /*0018*/ 	.byte	0x04, 0x17
        /*001a*/ 	.short	(.L_25 - .L_24)
.L_24:
        /*001c*/ 	.word	0x00000000
        /*0020*/ 	.short	0x000a
        /*0022*/ 	.short	0x0038
        /*0024*/ 	.byte	0x00, 0xf0, 0x11, 0x00


	//----- nvinfo : EIATTR_KPARAM_INFO
	.align		4
.L_25:
        /*0028*/ 	.byte	0x04, 0x17
        /*002a*/ 	.short	(.L_27 - .L_26)
.L_26:
        /*002c*/ 	.word	0x00000000
        /*0030*/ 	.short	0x0009
        /*0032*/ 	.short	0x0034
        /*0034*/ 	.byte	0x00, 0xf0, 0x11, 0x00


	//----- nvinfo : EIATTR_KPARAM_INFO
	.align		4
.L_27:
        /*0038*/ 	.byte	0x04, 0x17
        /*003a*/ 	.short	(.L_29 - .L_28)
.L_28:
        /*003c*/ 	.word	0x00000000
        /*0040*/ 	.short	0x0008
        /*0042*/ 	.short	0x0030
        /*0044*/ 	.byte	0x00, 0xf0, 0x11, 0x00


	//----- nvinfo : EIATTR_KPARAM_INFO
	.align		4
.L_29:
        /*0048*/ 	.byte	0x04, 0x17
        /*004a*/ 	.short	(.L_31 - .L_30)
.L_30:
        /*004c*/ 	.word	0x00000000
        /*0050*/ 	.short	0x0007
        /*0052*/ 	.short	0x0028
        /*0054*/ 	.byte	0x00, 0xf5, 0x21, 0x00


	//----- nvinfo : EIATTR_KPARAM_INFO
	.align		4
.L_31:
        /*0058*/ 	.byte	0x04, 0x17
        /*005a*/ 	.short	(.L_33 - .L_32)
.L_32:
        /*005c*/ 	.word	0x00000000
        /*0060*/ 	.short	0x0006
        /*0062*/ 	.short	0x0024
        /*0064*/ 	.byte	0x00, 0xf0, 0x11, 0x00


	//----- nvinfo : EIATTR_KPARAM_INFO
	.align		4
.L_33:
        /*0068*/ 	.byte	0x04, 0x17
        /*006a*/ 	.short	(.L_35 - .L_34)
.L_34:
        /*006c*/ 	.word	0x00000000
        /*0070*/ 	.short	0x0005
        /*0072*/ 	.short	0x0020
        /*0074*/ 	.byte	0x00, 0xf0, 0x11, 0x00


	//----- nvinfo : EIATTR_KPARAM_INFO
	.align		4
.L_35:
        /*0078*/ 	.byte	0x04, 0x17
        /*007a*/ 	.short	(.L_37 - .L_36)
.L_36:
        /*007c*/ 	.word	0x00000000
        /*0080*/ 	.short	0x0004
        /*0082*/ 	.short	0x001c
        /*0084*/ 	.byte	0x00, 0xf0, 0x11, 0x00


	//----- nvinfo : EIATTR_KPARAM_INFO
	.align		4
.L_37:
        /*0088*/ 	.byte	0x04, 0x17
        /*008a*/ 	.short	(.L_39 - .L_38)
.L_38:
        /*008c*/ 	.word	0x00000000
        /*0090*/ 	.short	0x0003
        /*0092*/ 	.short	0x0018
        /*0094*/ 	.byte	0x00, 0xf0, 0x11, 0x00


	//----- nvinfo : EIATTR_KPARAM_INFO
	.align		4
.L_39:
        /*0098*/ 	.byte	0x04, 0x17
        /*009a*/ 	.short	(.L_41 - .L_40)
.L_40:
        /*009c*/ 	.word	0x00000000
        /*00a0*/ 	.short	0x0002
        /*00a2*/ 	.short	0x0010
        /*00a4*/ 	.byte	0x00, 0xf5, 0x21, 0x00


	//----- nvinfo : EIATTR_KPARAM_INFO
	.align		4
.L_41:
        /*00a8*/ 	.byte	0x04, 0x17
        /*00aa*/ 	.short	(.L_43 - .L_42)
.L_42:
        /*00ac*/ 	.word	0x00000000
        /*00b0*/ 	.short	0x0001
        /*00b2*/ 	.short	0x0008
        /*00b4*/ 	.byte	0x00, 0xf5, 0x21, 0x00


	//----- nvinfo : EIATTR_KPARAM_INFO
	.align		4
.L_43:
        /*00b8*/ 	.byte	0x04, 0x17
        /*00ba*/ 	.short	(.L_45 - .L_44)
.L_44:
        /*00bc*/ 	.word	0x00000000
        /*00c0*/ 	.short	0x0000
        /*00c2*/ 	.short	0x0000
        /*00c4*/ 	.byte	0x00, 0xf0, 0x11, 0x00


	//----- nvinfo : EIATTR_SPARSE_MMA_MASK
	.align		4
.L_45:
        /*00c8*/ 	.byte	0x03, 0x50
        /*00ca*/ 	.short	0x0000


	//----- nvinfo : EIATTR_MAXREG_COUNT
	.align		4
        /*00cc*/ 	.byte	0x03, 0x1b
        /*00ce*/ 	.short	0x00ff


	//----- nvinfo : EIATTR_MERCURY_ISA_VERSION
	.align		4
        /*00d0*/ 	.byte	0x03, 0x5f
        /*00d2*/ 	.short	0x0101


	//----- nvinfo : EIATTR_VRC_CTA_INIT_COUNT
	.align		4
        /*00d4*/ 	.byte	0x02, 0x4a
	.zero		1
	.zero		1


	//----- nvinfo : EIATTR_EXIT_INSTR_OFFSETS
	.align		4
        /*00d8*/ 	.byte	0x04, 0x1c
        /*00da*/ 	.short	(.L_47 - .L_46)


	//   ....[0]....
.L_46:
        /*00dc*/ 	.word	0x00000120


	//   ....[1]....
        /*00e0*/ 	.word	0x000001e0


	//   ....[2]....
        /*00e4*/ 	.word	0x000008d0


	//   ....[3]....
        /*00e8*/ 	.word	0x00000920


	//----- nvinfo : EIATTR_CRS_STACK_SIZE
	.align		4
.L_47:
        /*00ec*/ 	.byte	0x04, 0x1e
        /*00ee*/ 	.short	(.L_49 - .L_48)
.L_48:
        /*00f0*/ 	.word	0x00000000


	//----- nvinfo : EIATTR_CBANK_PARAM_SIZE
	.align		4
.L_49:
        /*00f4*/ 	.byte	0x03, 0x19
        /*00f6*/ 	.short	0x0048


	//----- nvinfo : EIATTR_PARAM_CBANK
	.align		4
        /*00f8*/ 	.byte	0x04, 0x0a
        /*00fa*/ 	.short	(.L_51 - .L_50)
	.align		4
.L_50:
        /*00fc*/ 	.word	index@(.nv.constant0._Z10aggregatoriPKfS0_iiiiPfiiiS1_)
        /*0100*/ 	.short	0x0380
        /*0102*/ 	.short	0x0048


	//----- nvinfo : EIATTR_SW_WAR
	.align		4
.L_51:
        /*0104*/ 	.byte	0x04, 0x36
        /*0106*/ 	.short	(.L_53 - .L_52)
.L_52:
        /*0108*/ 	.word	0x00000008
.L_53:


//--------------------- .nv.info._Z13backprojectorPfS_iiiiS_iifS_i --------------------------
	.section	.nv.info._Z13backprojectorPfS_iiiiS_iifS_i,"",@"SHT_CUDA_INFO"
	.sectionflags	@""
	.align	4


	//----- nvinfo : EIATTR_CUDA_API_VERSION
	.align		4
        /*0000*/ 	.byte	0x04, 0x37
        /*0002*/ 	.short	(.L_55 - .L_54)
.L_54:
        /*0004*/ 	.word	0x00000082


	//----- nvinfo : EIATTR_KPARAM_INFO
	.align		4
.L_55:
        /*0008*/ 	.byte	0x04, 0x17
        /*000a*/ 	.short	(.L_57 - .L_56)
.L_56:
        /*000c*/ 	.word	0x00000000
        /*0010*/ 	.short	0x000b
        /*0012*/ 	.short	0x0040
        /*0014*/ 	.byte	0x00, 0xf0, 0x11, 0x00


	//----- nvinfo : EIATTR_KPARAM_INFO
	.align		4
.L_57:
        /*0018*/ 	.byte	0x04, 0x17
        /*001a*/ 	.short	(.L_59 - .L_58)
.L_58:
        /*001c*/ 	.word	0x00000000
        /*0020*/ 	.short	0x000a
        /*0022*/ 	.short	0x0038
        /*0024*/ 	.byte	0x00, 0xf5, 0x21, 0x00


	//----- nvinfo : EIATTR_KPARAM_INFO
	.align		4
.L_59:
        /*0028*/ 	.byte	0x04, 0x17
        /*002a*/ 	.short	(.L_61 - .L_60)
.L_60:
        /*002c*/ 	.word	0x00000000
        /*0030*/ 	.short	0x0009
        /*0032*/ 	.short	0x0030
        /*0034*/ 	.byte	0x00, 0xf0, 0x11, 0x00


	//----- nvinfo : EIATTR_KPARAM_INFO
	.align		4
.L_61:
        /*0038*/ 	.byte	0x04, 0x17
        /*003a*/ 	.short	(.L_63 - .L_62)
.L_62:
        /*003c*/ 	.word	0x00000000
        /*0040*/ 	.short	0x0008
        /*0042*/ 	.short	0x002c
        /*0044*/ 	.byte	0x00, 0xf0, 0x11, 0x00


	//----- nvinfo : EIATTR_KPARAM_INFO
	.align		4
.L_63:
        /*0048*/ 	.byte	0x04, 0x17
        /*004a*/ 	.short	(.L_65 - .L_64)
.L_64:
        /*004c*/ 	.word	0x00000000
        /*0050*/ 	.short	0x0007
        /*0052*/ 	.short	0x0028
        /*0054*/ 	.byte	0x00, 0xf0, 0x11, 0x00


	//----- nvinfo : EIATTR_KPARAM_INFO
	.align		4
.L_65:
        /*0058*/ 	.byte	0x04, 0x17
        /*005a*/ 	.short	(.L_67 - .L_66)
.L_66:
        /*005c*/ 	.word	0x00000000
        /*0060*/ 	.short	0x0006
        /*0062*/ 	.short	0x0020
        /*0064*/ 	.byte	0x00, 0xf5, 0x21, 0x00


	//----- nvinfo : EIATTR_KPARAM_INFO
	.align		4
.L_67:
        /*0068*/ 	.byte	0x04, 0x17
        /*006a*/ 	.short	(.L_69 - .L_68)
.L_68:
        /*006c*/ 	.word	0x00000000
        /*0070*/ 	.short	0x0005
        /*0072*/ 	.short	0x001c
        /*0074*/ 	.byte	0x00, 0xf0, 0x11, 0x00


	//----- nvinfo : EIATTR_KPARAM_INFO
	.align		4
.L_69:
        /*0078*/ 	.byte	0x04, 0x17
        /*007a*/ 	.short	(.L_71 - .L_70)
.L_70:
        /*007c*/ 	.word	0x00000000
        /*0080*/ 	.short	0x0004
        /*0082*/ 	.short	0x0018
        /*0084*/ 	.byte	0x00, 0xf0, 0x11, 0x00


	//----- nvinfo : EIATTR_KPARAM_INFO
	.align		4
.L_71:
        /*0088*/ 	.byte	0x04, 0x17
        /*008a*/ 	.short	(.L_73 - .L_72)
.L_72:
        /*008c*/ 	.word	0x00000000
        /*0090*/ 	.short	0x0003
        /*0092*/ 	.short	0x0014
        /*0094*/ 	.byte	0x00, 0xf0, 0x11, 0x00


	//----- nvinfo : EIATTR_KPARAM_INFO
	.align		4
.L_73:
        /*0098*/ 	.byte	0x04, 0x17
        /*009a*/ 	.short	(.L_75 - .L_74)
.L_74:
        /*009c*/ 	.word	0x00000000
        /*00a0*/ 	.short	0x0002
        /*00a2*/ 	.short	0x0010
        /*00a4*/ 	.byte	0x00, 0xf0, 0x11, 0x00


	//----- nvinfo : EIATTR_KPARAM_INFO
	.align		4
.L_75:
        /*00a8*/ 	.byte	0x04, 0x17
        /*00aa*/ 	.short	(.L_77 - .L_76)
.L_76:
        /*00ac*/ 	.word	0x00000000
        /*00b0*/ 	.short	0x0001
        /*00b2*/ 	.short	0x0008
        /*00b4*/ 	.byte	0x00, 0xf5, 0x21, 0x00


	//----- nvinfo : EIATTR_KPARAM_INFO
	.align		4
.L_77:
        /*00b8*/ 	.byte	0x04, 0x17
        /*00ba*/ 	.short	(.L_79 - .L_78)
.L_78:
        /*00bc*/ 	.word	0x00000000
        /*00c0*/ 	.short	0x0000
        /*00c2*/ 	.short	0x0000
        /*00c4*/ 	.byte	0x00, 0xf5, 0x21, 0x00


	//----- nvinfo : EIATTR_SPARSE_MMA_MASK
	.align		4
.L_79:
        /*00c8*/ 	.byte	0x03, 0x50
        /*00ca*/ 	.short	0x0000


	//----- nvinfo : EIATTR_MAXREG_COUNT
	.align		4
        /*00cc*/ 	.byte	0x03, 0x1b
        /*00ce*/ 	.short	0x00ff


	//----- nvinfo : EIATTR_MERCURY_ISA_VERSION
	.align		4
        /*00d0*/ 	.byte	0x03, 0x5f
        /*00d2*/ 	.short	0x0101


	//----- nvinfo : EIATTR_VRC_CTA_INIT_COUNT
	.align		4
        /*00d4*/ 	.byte	0x02, 0x4a
	.zero		1
	.zero		1


	//----- nvinfo : EIATTR_EXIT_INSTR_OFFSETS
	.align		4
        /*00d8*/ 	.byte	0x04, 0x1c
        /*00da*/ 	.short	(.L_81 - .L_80)


	//   ....[0]....
.L_80:
        /*00dc*/ 	.word	0x00000120


	//   ....[1]....
        /*00e0*/ 	.word	0x00001000


	//----- nvinfo : EIATTR_CRS_STACK_SIZE
	.align		4
.L_81:
        /*00e4*/ 	.byte	0x04, 0x1e
        /*00e6*/ 	.short	(.L_83 - .L_82)
.L_82:
        /*00e8*/ 	.word	0x00000000


	//----- nvinfo : EIATTR_CBANK_PARAM_SIZE
	.align		4
.L_83:
        /*00ec*/ 	.byte	0x03, 0x19
        /*00ee*/ 	.short	0x0044


	//----- nvinfo : EIATTR_PARAM_CBANK
	.align		4
        /*00f0*/ 	.byte	0x04, 0x0a
        /*00f2*/ 	.short	(.L_85 - .L_84)
	.align		4
.L_84:
        /*00f4*/ 	.word	index@(.nv.constant0._Z13backprojectorPfS_iiiiS_iifS_i)
        /*00f8*/ 	.short	0x0380
        /*00fa*/ 	.short	0x0044


	//----- nvinfo : EIATTR_SW_WAR
	.align		4
.L_85:
        /*00fc*/ 	.byte	0x04, 0x36
        /*00fe*/ 	.short	(.L_87 - .L_86)
.L_86:
        /*0100*/ 	.word	0x00000008
.L_87:


//--------------------- .nv.info._Z17clip_outer_circlePfii --------------------------
	.section	.nv.info._Z17clip_outer_circlePfii,"",@"SHT_CUDA_INFO"
	.sectionflags	@""
	.align	4


	//----- nvinfo : EIATTR_CUDA_API_VERSION
	.align		4
        /*0000*/ 	.byte	0x04, 0x37
        /*0002*/ 	.short	(.L_89 - .L_88)
.L_88:
        /*0004*/ 	.word	0x00000082


	//----- nvinfo : EIATTR_KPARAM_INFO
	.align		4
.L_89:
        /*0008*/ 	.byte	0x04, 0x17
        /*000a*/ 	.short	(.L_91 - .L_90)
.L_90:
        /*000c*/ 	.word	0x00000000
        /*0010*/ 	.short	0x0002
        /*0012*/ 	.short	0x000c
        /*0014*/ 	.byte	0x00, 0xf0, 0x11, 0x00


	//----- nvinfo : EIATTR_KPARAM_INFO
	.align		4
.L_91:
        /*0018*/ 	.byte	0x04, 0x17
        /*001a*/ 	.short	(.L_93 - .L_92)
.L_92:
        /*001c*/ 	.word	0x00000000
        /*0020*/ 	.short	0x0001
        /*0022*/ 	.short	0x0008
        /*0024*/ 	.byte	0x00, 0xf0, 0x11, 0x00


	//----- nvinfo : EIATTR_KPARAM_INFO
	.align		4
.L_93:
        /*0028*/ 	.byte	0x04, 0x17
        /*002a*/ 	.short	(.L_95 - .L_94)
.L_94:
        /*002c*/ 	.word	0x00000000
        /*0030*/ 	.short	0x0000
        /*0032*/ 	.short	0x0000
        /*0034*/ 	.byte	0x00, 0xf5, 0x21, 0x00


	//----- nvinfo : EIATTR_SPARSE_MMA_MASK
	.align		4
.L_95:
        /*0038*/ 	.byte	0x03, 0x50
        /*003a*/ 	.short	0x0000


	//----- nvinfo : EIATTR_MAXREG_COUNT
	.align		4
        /*003c*/ 	.byte	0x03, 0x1b
        /*003e*/ 	.short	0x00ff


	//----- nvinfo : EIATTR_MERCURY_ISA_VERSION
	.align		4
        /*0040*/ 	.byte	0x03, 0x5f
        /*0042*/ 	.short	0x0101


	//----- nvinfo : EIATTR_VRC_CTA_INIT_COUNT
	.align		4
        /*0044*/ 	.byte	0x02, 0x4a
	.zero		1
	.zero		1


	//----- nvinfo : EIATTR_EXIT_INSTR_OFFSETS
	.align		4
        /*0048*/ 	.byte	0x04, 0x1c
        /*004a*/ 	.short	(.L_97 - .L_96)


	//   ....[0]....
.L_96:
        /*004c*/ 	.word	0x000000c0


	//   ....[1]....
        /*0050*/ 	.word	0x00000200


	//   ....[2]....
        /*0054*/ 	.word	0x00000260


	//----- nvinfo : EIATTR_CBANK_PARAM_SIZE
	.align		4
.L_97:
        /*0058*/ 	.byte	0x03, 0x19
        /*005a*/ 	.short	0x0010


	//----- nvinfo : EIATTR_PARAM_CBANK
	.align		4
        /*005c*/ 	.byte	0x04, 0x0a
        /*005e*/ 	.short	(.L_99 - .L_98)
	.align		4
.L_98:
        /*0060*/ 	.word	index@(.nv.constant0._Z17clip_outer_circlePfii)
        /*0064*/ 	.short	0x0380
        /*0066*/ 	.short	0x0010


	//----- nvinfo : EIATTR_SW_WAR
	.align		4
.L_99:
        /*0068*/ 	.byte	0x04, 0x36
        /*006a*/ 	.short	(.L_101 - .L_100)
.L_100:
        /*006c*/ 	.word	0x00000008
.L_101:


//--------------------- .nv.callgraph             --------------------------
	.section	.nv.callgraph,"",@"SHT_CUDA_CALLGRAPH"
	.align	4
	.sectionentsize	8
	.align		4
        /*0000*/ 	.word	0x00000000
	.align		4
        /*0004*/ 	.word	0xffffffff
	.align		4
        /*0008*/ 	.word	0x00000000
	.align		4
        /*000c*/ 	.word	0xfffffffe
	.align		4
        /*0010*/ 	.word	0x00000000
	.align		4
        /*0014*/ 	.word	0xfffffffd
	.align		4
        /*0018*/ 	.word	0x00000000
	.align		4
        /*001c*/ 	.word	0xfffffffc


//--------------------- .text._Z10aggregatoriPKfS0_iiiiPfiiiS1_ --------------------------
	.section	.text._Z10aggregatoriPKfS0_iiiiPfiiiS1_,"ax",@progbits
	.align	128
        .global         _Z10aggregatoriPKfS0_iiiiPfiiiS1_
        .type           _Z10aggregatoriPKfS0_iiiiPfiiiS1_,@function
        .size           _Z10aggregatoriPKfS0_iiiiPfiiiS1_,(.L_x_31 - _Z10aggregatoriPKfS0_iiiiPfiiiS1_)
        .other          _Z10aggregatoriPKfS0_iiiiPfiiiS1_,@"STO_CUDA_ENTRY STV_DEFAULT"
_Z10aggregatoriPKfS0_iiiiPfiiiS1_:
.text._Z10aggregatoriPKfS0_iiiiPfiiiS1_:
[----:B------:R-:W-:Y:S01]  /*0000*/  LDC R1, c[0x0][0x37c] ;  /* 0x0000df00ff017b82 */ /* 0x000fe20000000800 */
[----:B------:R-:W0:Y:S07]  /*0010*/  S2R R10, SR_TID.Y ;  /* 0x00000000000a7919 */ /* 0x000e2e0000002200 */
[----:B------:R-:W1:Y:S01]  /*0020*/  LDC R9, c[0x0][0x360] ;  /* 0x0000d800ff097b82 */ /* 0x000e620000000800 */
[----:B------:R-:W2:Y:S01]  /*0030*/  LDCU UR7, c[0x0][0x39c] ;  /* 0x00007380ff0777ac */ /* 0x000ea20008000800 */
[----:B------:R-:W1:Y:S01]  /*0040*/  S2R R8, SR_TID.X ;  /* 0x0000000000087919 */ /* 0x000e620000002100 */
[----:B------:R-:W3:Y:S01]  /*0050*/  LDCU.64 UR8, c[0x0][0x3a0] ;  /* 0x00007400ff0877ac */ /* 0x000ee20008000a00 */
[----:B------:R-:W4:Y:S04]  /*0060*/  S2R R0, SR_TID.Z ;  /* 0x0000000000007919 */ /* 0x000f280000002300 */
[----:B------:R-:W0:Y:S08]  /*0070*/  S2UR UR5, SR_CTAID.Y ;  /* 0x00000000000579c3 */ /* 0x000e300000002600 */
[----:B------:R-:W0:Y:S08]  /*0080*/  LDC R11, c[0x0][0x364] ;  /* 0x0000d900ff0b7b82 */ /* 0x000e300000000800 */
[----:B------:R-:W1:Y:S08]  /*0090*/  S2UR UR4, SR_CTAID.X ;  /* 0x00000000000479c3 */ /* 0x000e700000002500 */
[----:B------:R-:W4:Y:S08]  /*00a0*/  S2UR UR6, SR_CTAID.Z ;  /* 0x00000000000679c3 */ /* 0x000f300000002700 */
[----:B------:R-:W4:Y:S01]  /*00b0*/  LDC R3, c[0x0][0x368] ;  /* 0x0000da00ff037b82 */ /* 0x000f220000000800 */
[----:B0-----:R-:W-:-:S05]  /*00c0*/  IMAD R10, R11, UR5, R10 ;  /* 0x000000050b0a7c24 */ /* 0x001fca000f8e020a */
[----:B--2---:R-:W-:Y:S01]  /*00d0*/  ISETP.GE.AND P0, PT, R10, UR7, PT ;  /* 0x000000070a007c0c */ /* 0x004fe2000bf06270 */
[----:B-1----:R-:W-:-:S05]  /*00e0*/  IMAD R8, R9, UR4, R8 ;  /* 0x0000000409087c24 */ /* 0x002fca000f8e0208 */
[----:B---3--:R-:W-:Y:S01]  /*00f0*/  ISETP.GE.OR P0, PT, R8, UR8, P0 ;  /* 0x0000000808007c0c */ /* 0x008fe20008706670 */
[----:B----4-:R-:W-:-:S05]  /*0100*/  IMAD R0, R3, UR6, R0 ;  /* 0x0000000603007c24 */ /* 0x010fca000f8e0200 */
[----:B------:R-:W-:-:S13]  /*0110*/  ISETP.GE.OR P0, PT, R0, UR9, P0 ;  /* 0x0000000900007c0c */ /* 0x000fda0008706670 */
[----:B------:R-:W-:Y:S05]  /*0120*/  @P0 EXIT ;  /* 0x000000000000094d */ /* 0x000fea0003800000 */
[----:B------:R-:W0:Y:S01]  /*0130*/  LDC.64 R2, c[0x0][0x388] ;  /* 0x0000e200ff027b82 */ /* 0x000e220000000a00 */
[----:B------:R-:W1:Y:S01]  /*0140*/  LDCU.64 UR4, c[0x0][0x358] ;  /* 0x00006b00ff0477ac */ /* 0x000e620008000a00 */
[----:B------:R-:W-:-:S04]  /*0150*/  IMAD R5, R0, 0x6, RZ ;  /* 0x0000000600057824 */ /* 0x000fc800078e02ff */
[----:B0-----:R-:W-:-:S05]  /*0160*/  IMAD.WIDE.U32 R2, R5, 0x4, R2 ;  /* 0x0000000405027825 */ /* 0x001fca00078e0002 */
[----:B-1----:R-:W2:Y:S04]  /*0170*/  LDG.E R4, desc[UR4][R2.64] ;  /* 0x0000000402047981 */ /* 0x002ea8000c1e1900 */
[----:B------:R0:W5:Y:S04]  /*0180*/  LDG.E R5, desc[UR4][R2.64+0x4] ;  /* 0x0000040402057981 */ /* 0x000168000c1e1900 */
[----:B------:R0:W5:Y:S04]  /*0190*/  LDG.E R12, desc[UR4][R2.64+0x10] ;  /* 0x00001004020c7981 */ /* 0x000168000c1e1900 */
[----:B------:R0:W5:Y:S04]  /*01a0*/  LDG.E R7, desc[UR4][R2.64+0xc] ;  /* 0x00000c0402077981 */ /* 0x000168000c1e1900 */
[----:B------:R0:W5:Y:S04]  /*01b0*/  LDG.E R6, desc[UR4][R2.64+0x8] ;  /* 0x0000080402067981 */ /* 0x000168000c1e1900 */
[----:B------:R0:W5:Y:S01]  /*01c0*/  LDG.E R13, desc[UR4][R2.64+0x14] ;  /* 0x00001404020d7981 */ /* 0x000162000c1e1900 */
[----:B--2---:R-:W-:-:S13]  /*01d0*/  FSETP.NAN.AND P0, PT, |R4|, |R4|, PT ;  /* 0x400000040400720b */ /* 0x004fda0003f08200 */
[----:B0-----:R-:W-:Y:S05]  /*01e0*/  @P0 EXIT ;  /* 0x000000000000094d */ /* 0x001fea0003800000 */
[----:B------:R-:W0:Y:S01]  /*01f0*/  LDCU UR6, c[0x0][0x398] ;  /* 0x00007300ff0677ac */ /* 0x000e220008000800 */
[----:B------:R-:W-:Y:S01]  /*0200*/  I2FP.F32.U32 R3, R10 ;  /* 0x0000000a00037245 */ /* 0x000fe20000201000 */
[----:B------:R-:W-:Y:S01]  /*0210*/  HFMA2 R22, -RZ, RZ, 0, 0 ;  /* 0x00000000ff167431 */ /* 0x000fe200000001ff */
[----:B------:R-:W-:-:S03]  /*0220*/  I2FP.F32.S32 R2, R8 ;  /* 0x0000000800027245 */ /* 0x000fc60000201400 */
[-C--:B-----5:R-:W-:Y:S01]  /*0230*/  FMUL R5, R5, R3.reuse ;  /* 0x0000000305057220 */ /* 0x0a0fe20000400000 */
[----:B------:R-:W-:-:S03]  /*0240*/  FMUL R12, R12, R3 ;  /* 0x000000030c0c7220 */ /* 0x000fc60000400000 */
[-C--:B------:R-:W-:Y:S01]  /*0250*/  FFMA R5, R4, R2.reuse, R5 ;  /* 0x0000000204057223 */ /* 0x080fe20000000005 */
[----:B------:R-:W-:-:S03]  /*0260*/  FFMA R12, R7, R2, R12 ;  /* 0x00000002070c7223 */ /* 0x000fc6000000000c */
[----:B------:R-:W-:Y:S01]  /*0270*/  FADD R2, R6, R5 ;  /* 0x0000000506027221 */ /* 0x000fe20000000000 */
[----:B------:R-:W-:Y:S01]  /*0280*/  FADD R3, R13, R12 ;  /* 0x0000000c0d037221 */ /* 0x000fe20000000000 */
[----:B0-----:R-:W-:-:S09]  /*0290*/  UISETP.GE.AND UP0, UPT, UR6, 0x1, UPT ;  /* 0x000000010600788c */ /* 0x001fd2000bf06270 */
[----:B------:R-:W-:Y:S05]  /*02a0*/  BRA.U !UP0, `(.L_x_0) ;  /* 0x0000000508387547 */ /* 0x000fea000b800000 */
[----:B------:R-:W0:Y:S01]  /*02b0*/  LDC.64 R14, c[0x0][0x3b0] ;  /* 0x0000ec00ff0e7b82 */ /* 0x000e220000000a00 */
[----:B------:R-:W-:Y:S01]  /*02c0*/  BSSY.RECONVERGENT B0, `(.L_x_0) ;  /* 0x000004c000007945 */ /* 0x000fe20003800200 */
[----:B------:R-:W-:Y:S01]  /*02d0*/  MOV R22, RZ ;  /* 0x000000ff00167202 */ /* 0x000fe20000000f00 */
[----:B------:R-:W1:Y:S01]  /*02e0*/  LDCU UR6, c[0x0][0x3b8] ;  /* 0x00007700ff0677ac */ /* 0x000e620008000800 */
[----:B------:R-:W-:Y:S01]  /*02f0*/  MOV R5, RZ ;  /* 0x000000ff00057202 */ /* 0x000fe20000000f00 */
[----:B------:R-:W2:Y:S03]  /*0300*/  LDCU UR7, c[0x0][0x3b0] ;  /* 0x00007600ff0777ac */ /* 0x000ea60008000800 */
[----:B------:R-:W3:Y:S01]  /*0310*/  LDC R4, c[0x0][0x398] ;  /* 0x0000e600ff047b82 */ /* 0x000ee20000000800 */
[----:B------:R-:W4:Y:S01]  /*0320*/  LDCU.64 UR8, c[0x0][0x3c0] ;  /* 0x00007800ff0877ac */ /* 0x000f220008000a00 */
[----:B0-----:R-:W-:Y:S01]  /*0330*/  IADD3 R6, PT, PT, R14, -0x1, RZ ;  /* 0xffffffff0e067810 */ /* 0x001fe20007ffe0ff */
[C---:B------:R-:W-:Y:S01]  /*0340*/  IMAD.WIDE R12, R15.reuse, R14, RZ ;  /* 0x0000000e0f0c7225 */ /* 0x040fe200078e02ff */
[----:B-12-4-:R-:W-:-:S07]  /*0350*/  IADD3 R7, PT, PT, R15, -0x1, RZ ;  /* 0xffffffff0f077810 */ /* 0x016fce0007ffe0ff */
.L_x_4:
[----:B---3--:R-:W-:Y:S01]  /*0360*/  IMAD R17, R0, R4, R5 ;  /* 0x0000000400117224 */ /* 0x008fe200078e0205 */
[----:B------:R-:W-:Y:S04]  /*0370*/  BSSY.RELIABLE B1, `(.L_x_1) ;  /* 0x000003d000017945 */ /* 0x000fe80003800100 */
[----:B------:R-:W-:-:S13]  /*0380*/  ISETP.GE.AND P0, PT, R17, UR6, PT ;  /* 0x0000000611007c0c */ /* 0x000fda000bf06270 */
[----:B------:R-:W-:Y:S05]  /*0390*/  @P0 BRA `(.L_x_2) ;  /* 0x0000000000e80947 */ /* 0x000fea0003800000 */
[----:B------:R-:W0:Y:S01]  /*03a0*/  LDC.64 R14, c[0x0][0x390] ;  /* 0x0000e400ff0e7b82 */ /* 0x000e220000000a00 */
[----:B------:R-:W-:-:S04]  /*03b0*/  IMAD R19, R17, 0x6, RZ ;  /* 0x0000000611137824 */ /* 0x000fc800078e02ff */
[----:B0-----:R-:W-:-:S05]  /*03c0*/  IMAD.WIDE.U32 R14, R19, 0x4, R14 ;  /* 0x00000004130e7825 */ /* 0x001fca00078e000e */
[----:B------:R-:W2:Y:S02]  /*03d0*/  LDG.E R23, desc[UR4][R14.64] ;  /* 0x000000040e177981 */ /* 0x000ea4000c1e1900 */
[----:B--2---:R-:W-:-:S13]  /*03e0*/  FSETP.NAN.AND P0, PT, |R23|, |R23|, PT ;  /* 0x400000171700720b */ /* 0x004fda0003f08200 */
[----:B------:R-:W-:Y:S05]  /*03f0*/  @P0 BREAK.RELIABLE B1 ;  /* 0x0000000000010942 */ /* 0x000fea0003800100 */
[----:B------:R-:W-:Y:S05]  /*0400*/  @P0 BRA `(.L_x_3) ;  /* 0x0000000000dc0947 */ /* 0x000fea0003800000 */
[----:B------:R-:W2:Y:S04]  /*0410*/  LDG.E R19, desc[UR4][R14.64+0xc] ;  /* 0x00000c040e137981 */ /* 0x000ea8000c1e1900 */
[----:B------:R-:W3:Y:S04]  /*0420*/  LDG.E R18, desc[UR4][R14.64+0x4] ;  /* 0x000004040e127981 */ /* 0x000ee8000c1e1900 */
[----:B------:R-:W4:Y:S04]  /*0430*/  LDG.E R16, desc[UR4][R14.64+0x10] ;  /* 0x000010040e107981 */ /* 0x000f28000c1e1900 */
[----:B------:R-:W5:Y:S04]  /*0440*/  LDG.E R24, desc[UR4][R14.64+0x14] ;  /* 0x000014040e187981 */ /* 0x000f68000c1e1900 */
[----:B------:R-:W5:Y:S01]  /*0450*/  LDG.E R26, desc[UR4][R14.64+0x8] ;  /* 0x000008040e1a7981 */ /* 0x000f62000c1e1900 */
[----:B--2---:R-:W-:Y:S01]  /*0460*/  FMUL R20, R2, R19 ;  /* 0x0000001302147220 */ /* 0x004fe20000400000 */
[----:B---3--:R-:W-:-:S03]  /*0470*/  FMUL R21, R3, R18 ;  /* 0x0000001203157220 */ /* 0x008fc60000400000 */
[----:B----4-:R-:W-:Y:S01]  /*0480*/  FFMA R19, R3, R16, R20 ;  /* 0x0000001003137223 */ /* 0x010fe20000000014 */
[----:B------:R-:W-:-:S03]  /*0490*/  FFMA R21, R2, R23, R21 ;  /* 0x0000001702157223 */ /* 0x000fc60000000015 */
[----:B-----5:R-:W-:Y:S01]  /*04a0*/  FADD R24, R24, R19 ;  /* 0x0000001318187221 */ /* 0x020fe20000000000 */
[----:B------:R-:W-:-:S03]  /*04b0*/  FADD R26, R26, R21 ;  /* 0x000000151a1a7221 */ /* 0x000fc60000000000 */
[----:B------:R-:W0:Y:S08]  /*04c0*/  F2I.FLOOR.NTZ R23, R24 ;  /* 0x0000001800177305 */ /* 0x000e300000207100 */
[----:B------:R-:W1:Y:S01]  /*04d0*/  F2I.FLOOR.NTZ R25, R26 ;  /* 0x0000001a00197305 */ /* 0x000e620000207100 */
[-C--:B------:R-:W-:Y:S02]  /*04e0*/  IMAD R21, R13, R17.reuse, RZ ;  /* 0x000000110d157224 */ /* 0x080fe400078e02ff */
[----:B------:R-:W-:Y:S01]  /*04f0*/  IMAD.WIDE.U32 R16, R12, R17, RZ ;  /* 0x000000110c107225 */ /* 0x000fe200078e00ff */
[----:B0-----:R-:W-:-:S04]  /*0500*/  VIMNMX R15, PT, PT, RZ, R23, !PT ;  /* 0x00000017ff0f7248 */ /* 0x001fc80007fe0100 */
[----:B------:R-:W-:Y:S02]  /*0510*/  IADD3 R21, PT, PT, R17, R21, RZ ;  /* 0x0000001511157210 */ /* 0x000fe40007ffe0ff */
[----:B------:R-:W-:Y:S02]  /*0520*/  VIMNMX R19, PT, PT, R23, -0x1, !PT ;  /* 0xffffffff17137848 */ /* 0x000fe40007fe0100 */
[----:B-1----:R-:W-:Y:S02]  /*0530*/  VIMNMX R28, PT, PT, R25, -0x1, !PT ;  /* 0xffffffff191c7848 */ /* 0x002fe40007fe0100 */
[----:B------:R-:W-:Y:S02]  /*0540*/  VIMNMX R20, PT, PT, RZ, R25, !PT ;  /* 0x00000019ff147248 */ /* 0x000fe40007fe0100 */
[----:B------:R-:W-:Y:S02]  /*0550*/  LEA R14, P0, R16, UR8, 0x2 ;  /* 0x00000008100e7c11 */ /* 0x000fe4000f8010ff */
[----:B------:R-:W-:-:S02]  /*0560*/  VIMNMX R18, PT, PT, R6, R15, PT ;  /* 0x0000000f06127248 */ /* 0x000fc40003fe0100 */
[----:B------:R-:W-:Y:S02]  /*0570*/  VIADDMNMX R17, R28, 0x1, R7, PT ;  /* 0x000000011c117846 */ /* 0x000fe40003800107 */
[----:B------:R-:W-:Y:S02]  /*0580*/  VIMNMX R27, PT, PT, R7, R20, PT ;  /* 0x00000014071b7248 */ /* 0x000fe40003fe0100 */
[----:B------:R-:W-:Y:S01]  /*0590*/  VIADDMNMX R20, R19, 0x1, R6, PT ;  /* 0x0000000113147846 */ /* 0x000fe20003800106 */
[--C-:B------:R-:W-:Y:S01]  /*05a0*/  IMAD R29, R17, UR7, R18.reuse ;  /* 0x00000007111d7c24 */ /* 0x100fe2000f8e0212 */
[----:B------:R-:W-:Y:S01]  /*05b0*/  LEA.HI.X R15, R16, UR9, R21, 0x2, P0 ;  /* 0x00000009100f7c11 */ /* 0x000fe200080f1415 */
[----:B------:R-:W-:Y:S02]  /*05c0*/  IMAD R19, R27, UR7, R18 ;  /* 0x000000071b137c24 */ /* 0x000fe4000f8e0212 */
[----:B------:R-:W-:Y:S02]  /*05d0*/  IMAD R21, R17, UR7, R20 ;  /* 0x0000000711157c24 */ /* 0x000fe4000f8e0214 */
[----:B------:R-:W-:-:S04]  /*05e0*/  IMAD.WIDE R16, R29, 0x4, R14 ;  /* 0x000000041d107825 */ /* 0x000fc800078e020e */
[----:B------:R-:W-:Y:S02]  /*05f0*/  IMAD R27, R27, UR7, R20 ;  /* 0x000000071b1b7c24 */ /* 0x000fe4000f8e0214 */
[--C-:B------:R-:W-:Y:S01]  /*0600*/  IMAD.WIDE R18, R19, 0x4, R14.reuse ;  /* 0x0000000413127825 */ /* 0x100fe200078e020e */
[----:B------:R-:W2:Y:S03]  /*0610*/  LDG.E R16, desc[UR4][R16.64] ;  /* 0x0000000410107981 */ /* 0x000ea6000c1e1900 */
[--C-:B------:R-:W-:Y:S02]  /*0620*/  IMAD.WIDE R20, R21, 0x4, R14.reuse ;  /* 0x0000000415147825 */ /* 0x100fe400078e020e */
[----:B------:R-:W3:Y:S02]  /*0630*/  LDG.E R18, desc[UR4][R18.64] ;  /* 0x0000000412127981 */ /* 0x000ee4000c1e1900 */
[----:B------:R-:W-:-:S02]  /*0640*/  IMAD.WIDE R14, R27, 0x4, R14 ;  /* 0x000000041b0e7825 */ /* 0x000fc400078e020e */
[----:B------:R-:W4:Y:S04]  /*0650*/  LDG.E R20, desc[UR4][R20.64] ;  /* 0x0000000414147981 */ /* 0x000f28000c1e1900 */
[----:B------:R-:W5:Y:S01]  /*0660*/  LDG.E R14, desc[UR4][R14.64] ;  /* 0x000000040e0e7981 */ /* 0x000f62000c1e1900 */
[----:B------:R-:W-:-:S05]  /*0670*/  I2FP.F32.S32 R23, R23 ;  /* 0x0000001700177245 */ /* 0x000fca0000201400 */
[----:B------:R-:W-:Y:S01]  /*0680*/  FADD R23, R24, -R23 ;  /* 0x8000001718177221 */ /* 0x000fe20000000000 */
[----:B------:R-:W-:-:S03]  /*0690*/  I2FP.F32.S32 R25, R25 ;  /* 0x0000001900197245 */ /* 0x000fc60000201400 */
[----:B------:R-:W-:Y:S02]  /*06a0*/  FADD R27, -R23, 1 ;  /* 0x3f800000171b7421 */ /* 0x000fe40000000100 */
[----:B------:R-:W-:Y:S02]  /*06b0*/  FADD R25, R26, -R25 ;  /* 0x800000191a197221 */ /* 0x000fe40000000000 */
[-C--:B--2---:R-:W-:Y:S02]  /*06c0*/  FMUL R24, R16, R27.reuse ;  /* 0x0000001b10187220 */ /* 0x084fe40000400000 */
[----:B------:R-:W-:Y:S01]  /*06d0*/  FADD R16, -R25, 1 ;  /* 0x3f80000019107421 */ /* 0x000fe20000000100 */
[----:B---3--:R-:W-:Y:S01]  /*06e0*/  FMUL R27, R18, R27 ;  /* 0x0000001b121b7220 */ /* 0x008fe20000400000 */
[----:B----4-:R-:W-:-:S03]  /*06f0*/  FFMA R24, R23, R20, R24 ;  /* 0x0000001417187223 */ /* 0x010fc60000000018 */
[----:B-----5:R-:W-:Y:S01]  /*0700*/  FFMA R27, R23, R14, R27 ;  /* 0x0000000e171b7223 */ /* 0x020fe2000000001b */
[----:B------:R-:W-:-:S04]  /*0710*/  FMUL R24, R25, R24 ;  /* 0x0000001819187220 */ /* 0x000fc80000400000 */
[----:B------:R-:W-:-:S04]  /*0720*/  FFMA R27, R27, R16, R24 ;  /* 0x000000101b1b7223 */ /* 0x000fc80000000018 */
[----:B------:R-:W-:-:S07]  /*0730*/  FADD R22, R22, R27 ;  /* 0x0000001b16167221 */ /* 0x000fce0000000000 */
.L_x_2:
[----:B------:R-:W-:Y:S05]  /*0740*/  BSYNC.RELIABLE B1 ;  /* 0x0000000000017941 */ /* 0x000fea0003800100 */
.L_x_1:
[----:B------:R-:W-:-:S04]  /*0750*/  IADD3 R5, PT, PT, R5, 0x1, RZ ;  /* 0x0000000105057810 */ /* 0x000fc80007ffe0ff */
[----:B------:R-:W-:-:S13]  /*0760*/  ISETP.NE.AND P0, PT, R5, R4, PT ;  /* 0x000000040500720c */ /* 0x000fda0003f05270 */
[----:B------:R-:W-:Y:S05]  /*0770*/  @P0 BRA `(.L_x_4) ;  /* 0xfffffff800f80947 */ /* 0x000fea000383ffff */
.L_x_3:
[----:B------:R-:W-:Y:S05]  /*0780*/  BSYNC.RECONVERGENT B0 ;  /* 0x0000000000007941 */ /* 0x000fea0003800200 */
.L_x_0:
[----:B------:R-:W0:Y:S01]  /*0790*/  LDCU UR8, c[0x0][0x3a0] ;  /* 0x00007400ff0877ac */ /* 0x000e220008000800 */
[--C-:B------:R-:W-:Y:S02]  /*07a0*/  SHF.R.S32.HI R9, RZ, 0x1f, R8.reuse ;  /* 0x0000001fff097819 */ /* 0x100fe40000011408 */
[----:B------:R-:W-:Y:S01]  /*07b0*/  MOV R11, RZ ;  /* 0x000000ff000b7202 */ /* 0x000fe20000000f00 */
[----:B------:R-:W1:Y:S01]  /*07c0*/  LDCU UR7, c[0x0][0x380] ;  /* 0x00007000ff0777ac */ /* 0x000e620008000800 */
[----:B------:R-:W2:Y:S01]  /*07d0*/  LDCU UR9, c[0x0][0x39c] ;  /* 0x00007380ff0977ac */ /* 0x000ea20008000800 */
[----:B0-----:R-:W-:Y:S02]  /*07e0*/  USHF.R.S32.HI UR6, URZ, 0x1f, UR8 ;  /* 0x0000001fff067899 */ /* 0x001fe40008011408 */
[----:B------:R-:W-:Y:S01]  /*07f0*/  IMAD.WIDE.U32 R8, R0, UR8, R8 ;  /* 0x0000000800087c25 */ /* 0x000fe2000f8e0008 */
[----:B-1----:R-:W-:-:S03]  /*0800*/  UISETP.NE.AND UP0, UPT, UR7, 0x1, UPT ;  /* 0x000000010700788c */ /* 0x002fc6000bf05270 */
[----:B------:R-:W-:-:S05]  /*0810*/  IMAD R3, R0, UR6, RZ ;  /* 0x0000000600037c24 */ /* 0x000fca000f8e02ff */
[----:B------:R-:W-:Y:S01]  /*0820*/  IADD3 R0, PT, PT, R9, R3, RZ ;  /* 0x0000000309007210 */ /* 0x000fe20007ffe0ff */
[----:B--2---:R-:W-:-:S04]  /*0830*/  IMAD.WIDE.U32 R8, R8, UR9, R10 ;  /* 0x0000000908087c25 */ /* 0x004fc8000f8e000a */
[----:B------:R-:W-:-:S05]  /*0840*/  IMAD R3, R0, UR9, RZ ;  /* 0x0000000900037c24 */ /* 0x000fca000f8e02ff */
[----:B------:R-:W-:Y:S01]  /*0850*/  IADD3 R3, PT, PT, R9, R3, RZ ;  /* 0x0000000309037210 */ /* 0x000fe20007ffe0ff */
[----:B------:R-:W-:Y:S06]  /*0860*/  BRA.U UP0, `(.L_x_5) ;  /* 0x00000001001c7547 */ /* 0x000fec000b800000 */
[----:B------:R-:W0:Y:S02]  /*0870*/  LDCU.64 UR6, c[0x0][0x3a8] ;  /* 0x00007500ff0677ac */ /* 0x000e240008000a00 */
[----:B0-----:R-:W-:-:S04]  /*0880*/  LEA R2, P0, R8, UR6, 0x2 ;  /* 0x0000000608027c11 */ /* 0x001fc8000f8010ff */
[----:B------:R-:W-:-:S05]  /*0890*/  LEA.HI.X R3, R8, UR7, R3, 0x2, P0 ;  /* 0x0000000708037c11 */ /* 0x000fca00080f1403 */
[----:B------:R-:W2:Y:S02]  /*08a0*/  LDG.E R5, desc[UR4][R2.64] ;  /* 0x0000000402057981 */ /* 0x000ea4000c1e1900 */
[----:B--2---:R-:W-:-:S05]  /*08b0*/  FADD R5, R5, R22 ;  /* 0x0000001605057221 */ /* 0x004fca0000000000 */
[----:B------:R-:W-:Y:S01]  /*08c0*/  STG.E desc[UR4][R2.64], R5 ;  /* 0x0000000502007986 */ /* 0x000fe2000c101904 */
[----:B------:R-:W-:Y:S05]  /*08d0*/  EXIT ;  /* 0x000000000000794d */ /* 0x000fea0003800000 */
.L_x_5:
[----:B------:R-:W0:Y:S02]  /*08e0*/  LDCU.64 UR6, c[0x0][0x3a8] ;  /* 0x00007500ff0677ac */ /* 0x000e240008000a00 */
[----:B0-----:R-:W-:-:S04]  /*08f0*/  LEA R2, P0, R8, UR6, 0x2 ;  /* 0x0000000608027c11 */ /* 0x001fc8000f8010ff */
[----:B------:R-:W-:-:S05]  /*0900*/  LEA.HI.X R3, R8, UR7, R3, 0x2, P0 ;  /* 0x0000000708037c11 */ /* 0x000fca00080f1403 */
[----:B------:R-:W-:Y:S01]  /*0910*/  STG.E desc[UR4][R2.64], R22 ;  /* 0x0000001602007986 */ /* 0x000fe2000c101904 */
[----:B------:R-:W-:Y:S05]  /*0920*/  EXIT ;  /* 0x000000000000794d */ /* 0x000fea0003800000 */
.L_x_6:
[----:B------:R-:W-:-:S00]  /*0930*/  BRA `(.L_x_6) ;  /* 0xfffffffc00fc7947 */ /* 0x000fc0000383ffff */
[----:B------:R-:W-:-:S00]  /*0940*/  NOP ;  /* 0x0000000000007918 */ /* 0x000fc00000000000 */
        /* <DEDUP_REMOVED lines=11> */
.L_x_31:


//--------------------- .text._Z13backprojectorPfS_iiiiS_iifS_i --------------------------
	.section	.text._Z13backprojectorPfS_iiiiS_iifS_i,"ax",@progbits
	.align	128
        .global         _Z13backprojectorPfS_iiiiS_iifS_i
        .type           _Z13backprojectorPfS_iiiiS_iifS_i,@function
        .size           _Z13backprojectorPfS_iiiiS_iifS_i,(.L_x_30 - _Z13backprojectorPfS_iiiiS_iifS_i)
        .other          _Z13backprojectorPfS_iiiiS_iifS_i,@"STO_CUDA_ENTRY STV_DEFAULT"
_Z13backprojectorPfS_iiiiS_iifS_i:
.text._Z13backprojectorPfS_iiiiS_iifS_i:
        /* <DEDUP_REMOVED lines=21> */
[----:B------:R-:W-:Y:S01]  /*0150*/  IMAD R5, R9, 0x6, RZ ;  /* 0x0000000609057824 */ /* 0x000fe200078e02ff */
[----:B------:R-:W2:Y:S03]  /*0160*/  LDCU UR8, c[0x0][0x390] ;  /* 0x00007200ff0877ac */ /* 0x000ea60008000800 */
[----:B0-----:R-:W-:-:S05]  /*0170*/  IMAD.WIDE.U32 R2, R5, 0x4, R2 ;  /* 0x0000000405027825 */ /* 0x001fca00078e0002 */
[----:B-1----:R-:W3:Y:S04]  /*0180*/  LDG.E R4, desc[UR6][R2.64+0x4] ;  /* 0x0000040602047981 */ /* 0x002ee8000c1e1900 */
[----:B------:R-:W4:Y:S04]  /*0190*/  LDG.E R6, desc[UR6][R2.64+0x10] ;  /* 0x0000100602067981 */ /* 0x000f28000c1e1900 */
[----:B------:R-:W5:Y:S04]  /*01a0*/  LDG.E R0, desc[UR6][R2.64] ;  /* 0x0000000602007981 */ /* 0x000f68000c1e1900 */
[----:B------:R-:W5:Y:S04]  /*01b0*/  LDG.E R5, desc[UR6][R2.64+0xc] ;  /* 0x00000c0602057981 */ /* 0x000f68000c1e1900 */
[----:B------:R-:W5:Y:S04]  /*01c0*/  LDG.E R8, desc[UR6][R2.64+0x8] ;  /* 0x0000080602087981 */ /* 0x000f68000c1e1900 */
[----:B------:R-:W5:Y:S01]  /*01d0*/  LDG.E R7, desc[UR6][R2.64+0x14] ;  /* 0x0000140602077981 */ /* 0x000f62000c1e1900 */
[----:B------:R-:W-:Y:S01]  /*01e0*/  I2FP.F32.U32 R11, R16 ;  /* 0x00000010000b7245 */ /* 0x000fe20000201000 */
[----:B--2---:R-:W-:Y:S01]  /*01f0*/  UISETP.GE.AND UP0, UPT, UR8, 0x1, UPT ;  /* 0x000000010800788c */ /* 0x004fe2000bf06270 */
[----:B------:R-:W-:Y:S01]  /*0200*/  I2FP.F32.S32 R10, R14 ;  /* 0x0000000e000a7245 */ /* 0x000fe20000201400 */
[----:B------:R-:W-:-:S02]  /*0210*/  HFMA2 R12, -RZ, RZ, 0, 0 ;  /* 0x00000000ff0c7431 */ /* 0x000fc400000001ff */
[-C--:B---3--:R-:W-:Y:S01]  /*0220*/  FMUL R13, R4, R11.reuse ;  /* 0x0000000b040d7220 */ /* 0x088fe20000400000 */
[----:B----4-:R-:W-:-:S03]  /*0230*/  FMUL R6, R6, R11 ;  /* 0x0000000b06067220 */ /* 0x010fc60000400000 */
[-C--:B-----5:R-:W-:Y:S01]  /*0240*/  FFMA R13, R0, R10.reuse, R13 ;  /* 0x0000000a000d7223 */ /* 0x0a0fe2000000000d */
[----:B------:R-:W-:-:S03]  /*0250*/  FFMA R6, R5, R10, R6 ;  /* 0x0000000a05067223 */ /* 0x000fc60000000006 */
[----:B------:R-:W-:Y:S01]  /*0260*/  FADD R8, R8, R13 ;  /* 0x0000000d08087221 */ /* 0x000fe20000000000 */
[----:B------:R-:W-:Y:S01]  /*0270*/  FADD R7, R7, R6 ;  /* 0x0000000607077221 */ /* 0x000fe20000000000 */
[----:B------:R-:W-:Y:S06]  /*0280*/  BRA.U !UP0, `(.L_x_7) ;  /* 0x0000000d08187547 */ /* 0x000fec000b800000 */
[----:B------:R-:W-:Y:S01]  /*0290*/  UISETP.NE.AND UP0, UPT, UR8, 0x1, UPT ;  /* 0x000000010800788c */ /* 0x000fe2000bf05270 */
[----:B------:R-:W-:Y:S01]  /*02a0*/  MOV R6, RZ ;  /* 0x000000ff00067202 */ /* 0x000fe20000000f00 */
[----:B------:R-:W-:-:S07]  /*02b0*/  UMOV UR4, URZ ;  /* 0x000000ff00047c82 */ /* 0x000fce0008000000 */
[----:B------:R-:W-:Y:S05]  /*02c0*/  BRA.U !UP0, `(.L_x_8) ;  /* 0x0000000908047547 */ /* 0x000fea000b800000 */
[----:B------:R-:W0:Y:S01]  /*02d0*/  LDC R0, c[0x0][0x3c0] ;  /* 0x0000f000ff007b82 */ /* 0x000e220000000800 */
[----:B------:R-:W-:Y:S01]  /*02e0*/  ULOP3.LUT UR4, UR8, 0x7ffffffe, URZ, 0xc0, !UPT ;  /* 0x7ffffffe08047892 */ /* 0x000fe2000f8ec0ff */
[----:B------:R-:W-:Y:S01]  /*02f0*/  MOV R6, RZ ;  /* 0x000000ff00067202 */ /* 0x000fe20000000f00 */
[----:B------:R-:W1:Y:S01]  /*0300*/  LDCU UR5, c[0x0][0x3ac] ;  /* 0x00007580ff0577ac */ /* 0x000e620008000800 */
[----:B------:R-:W2:Y:S04]  /*0310*/  LDCU UR9, c[0x0][0x3a8] ;  /* 0x00007500ff0977ac */ /* 0x000ea80008000800 */
[----:B------:R-:W3:Y:S01]  /*0320*/  LDC.64 R12, c[0x0][0x380] ;  /* 0x0000e000ff0c7b82 */ /* 0x000ee20000000a00 */
[----:B------:R-:W4:Y:S01]  /*0330*/  LDCU.64 UR10, c[0x0][0x3b8] ;  /* 0x00007700ff0a77ac */ /* 0x000f220008000a00 */
[----:B------:R-:W-:Y:S01]  /*0340*/  UIADD3 UR4, UPT, UPT, -UR4, URZ, URZ ;  /* 0x000000ff04047290 */ /* 0x000fe2000fffe1ff */
[----:B0-----:R-:W-:-:S04]  /*0350*/  IMAD R5, R9, UR8, R0 ;  /* 0x0000000809057c24 */ /* 0x001fc8000f8e0200 */
[C---:B------:R-:W-:Y:S02]  /*0360*/  VIADD R4, R5.reuse, 0x1 ;  /* 0x0000000105047836 */ /* 0x040fe40000000000 */
[C---:B------:R-:W-:Y:S02]  /*0370*/  IMAD R3, R5.reuse, 0xc, RZ ;  /* 0x0000000c05037824 */ /* 0x040fe400078e02ff */
[----:B-1234-:R-:W-:-:S07]  /*0380*/  IMAD R2, R5, 0xc, RZ ;  /* 0x0000000c05027824 */ /* 0x01efce00078e02ff */
.L_x_19:
[----:B------:R-:W-:Y:S01]  /*0390*/  ISETP.GE.AND P0, PT, R5, UR5, PT ;  /* 0x0000000505007c0c */ /* 0x000fe2000bf06270 */
[----:B------:R-:W-:-:S12]  /*03a0*/  BSSY.RECONVERGENT B0, `(.L_x_9) ;  /* 0x0000033000007945 */ /* 0x000fd80003800200 */
[----:B------:R-:W-:Y:S05]  /*03b0*/  @P0 BRA `(.L_x_10) ;  /* 0x0000000000c40947 */ /* 0x000fea0003800000 */
[----:B------:R-:W-:-:S05]  /*03c0*/  IMAD.WIDE R10, R2, 0x4, R12 ;  /* 0x00000004020a7825 */ /* 0x000fca00078e020c */
[----:B------:R-:W2:Y:S04]  /*03d0*/  LDG.E R21, desc[UR6][R10.64+0x24] ;  /* 0x000024060a157981 */ /* 0x000ea8000c1e1900 */
[----:B------:R-:W3:Y:S04]  /*03e0*/  LDG.E R19, desc[UR6][R10.64+0x20] ;  /* 0x000020060a137981 */ /* 0x000ee8000c1e1900 */
[----:B------:R-:W4:Y:S04]  /*03f0*/  LDG.E R18, desc[UR6][R10.64+0x28] ;  /* 0x000028060a127981 */ /* 0x000f28000c1e1900 */
[----:B------:R-:W4:Y:S04]  /*0400*/  LDG.E R20, desc[UR6][R10.64+0x2c] ;  /* 0x00002c060a147981 */ /* 0x000f28000c1e1900 */
[----:B------:R0:W5:Y:S04]  /*0410*/  LDG.E R23, desc[UR6][R10.64] ;  /* 0x000000060a177981 */ /* 0x000168000c1e1900 */
[----:B------:R0:W5:Y:S04]  /*0420*/  LDG.E R25, desc[UR6][R10.64+0x4] ;  /* 0x000004060a197981 */ /* 0x000168000c1e1900 */
[----:B------:R0:W5:Y:S04]  /*0430*/  LDG.E R24, desc[UR6][R10.64+0x8] ;  /* 0x000008060a187981 */ /* 0x000168000c1e1900 */
[----:B------:R0:W5:Y:S01]  /*0440*/  LDG.E R26, desc[UR6][R10.64+0xc] ;  /* 0x00000c060a1a7981 */ /* 0x000162000c1e1900 */
[----:B------:R-:W-:Y:S01]  /*0450*/  BSSY.RECONVERGENT B1, `(.L_x_11) ;  /* 0x0000011000017945 */ /* 0x000fe20003800200 */
[----:B--2---:R-:W-:-:S04]  /*0460*/  FMUL R0, R8, R21 ;  /* 0x0000001508007220 */ /* 0x004fc80000400000 */
[----:B---3--:R-:W-:-:S04]  /*0470*/  FFMA R0, RZ, R19, R0 ;  /* 0x00000013ff007223 */ /* 0x008fc80000000000 */
[----:B----4-:R-:W-:-:S04]  /*0480*/  FFMA R19, R7, R18, R0 ;  /* 0x0000001207137223 */ /* 0x010fc80000000000 */
[----:B------:R-:W-:-:S05]  /*0490*/  FADD R20, R20, R19 ;  /* 0x0000001314147221 */ /* 0x000fca0000000000 */
[----:B------:R-:W-:-:S04]  /*04a0*/  IADD3 R0, PT, PT, R20, 0x1800000, RZ ;  /* 0x0180000014007810 */ /* 0x000fc80007ffe0ff */
[----:B------:R-:W-:-:S04]  /*04b0*/  LOP3.LUT R0, R0, 0x7f800000, RZ, 0xc0, !PT ;  /* 0x7f80000000007812 */ /* 0x000fc800078ec0ff */
[----:B------:R-:W-:-:S13]  /*04c0*/  ISETP.GT.U32.AND P0, PT, R0, 0x1ffffff, PT ;  /* 0x01ffffff0000780c */ /* 0x000fda0003f04070 */
[----:B0-----:R-:W-:Y:S05]  /*04d0*/  @P0 BRA `(.L_x_12) ;  /* 0x0000000000100947 */ /* 0x001fea0003800000 */
[----:B------:R-:W-:Y:S02]  /*04e0*/  MOV R0, R20 ;  /* 0x0000001400007202 */ /* 0x000fe40000000f00 */
[----:B------:R-:W-:-:S07]  /*04f0*/  MOV R10, 0x510 ;  /* 0x00000510000a7802 */ /* 0x000fce0000000f00 */
[----:B-----5:R-:W-:Y:S05]  /*0500*/  CALL.REL.NOINC `($__internal_0_$__cuda_sm20_rcp_rn_f32_slowpath) ;  /* 0x0000000800c07944 */ /* 0x020fea0003c00000 */
[----:B------:R-:W-:Y:S05]  /*0510*/  BRA `(.L_x_13) ;  /* 0x0000000000107947 */ /* 0x000fea0003800000 */
.L_x_12:
[----:B------:R-:W0:Y:S02]  /*0520*/  MUFU.RCP R19, R20 ;  /* 0x0000001400137308 */ /* 0x000e240000001000 */
[----:B0-----:R-:W-:-:S04]  /*0530*/  FFMA R0, R20, R19, -1 ;  /* 0xbf80000014007423 */ /* 0x001fc80000000013 */
[----:B------:R-:W-:-:S04]  /*0540*/  FADD.FTZ R0, -R0, -RZ ;  /* 0x800000ff00007221 */ /* 0x000fc80000010100 */
[----:B------:R-:W-:-:S07]  /*0550*/  FFMA R19, R19, R0, R19 ;  /* 0x0000000013137223 */ /* 0x000fce0000000013 */
.L_x_13:
[----:B------:R-:W-:Y:S05]  /*0560*/  BSYNC.RECONVERGENT B1 ;  /* 0x0000000000017941 */ /* 0x000fea0003800200 */
.L_x_11:
[----:B-----5:R-:W-:-:S04]  /*0570*/  FMUL R0, R8, R25 ;  /* 0x0000001908007220 */ /* 0x020fc80000400000 */
[----:B------:R-:W-:-:S04]  /*0580*/  FFMA R0, RZ, R23, R0 ;  /* 0x00000017ff007223 */ /* 0x000fc80000000000 */
[----:B------:R-:W-:-:S04]  /*0590*/  FFMA R11, R7, R24, R0 ;  /* 0x00000018070b7223 */ /* 0x000fc80000000000 */
[----:B------:R-:W-:-:S04]  /*05a0*/  FADD R26, R26, R11 ;  /* 0x0000000b1a1a7221 */ /* 0x000fc80000000000 */
[----:B------:R-:W-:-:S04]  /*05b0*/  FMUL R26, R26, R19 ;  /* 0x000000131a1a7220 */ /* 0x000fc80000400000 */
[----:B------:R-:W0:Y:S02]  /*05c0*/  F2I.FLOOR.NTZ R10, R26 ;  /* 0x0000001a000a7305 */ /* 0x000e240000207100 */
[--C-:B0-----:R-:W-:Y:S01]  /*05d0*/  SHF.R.S32.HI R11, RZ, 0x1f, R10.reuse ;  /* 0x0000001fff0b7819 */ /* 0x101fe2000001140a */
[C---:B------:R-:W-:Y:S01]  /*05e0*/  VIADD R0, R10.reuse, 0x1 ;  /* 0x000000010a007836 */ /* 0x040fe20000000000 */
[----:B------:R-:W-:Y:S01]  /*05f0*/  ISETP.GE.AND P1, PT, R10, UR9, PT ;  /* 0x000000090a007c0c */ /* 0x000fe2000bf26270 */
[----:B------:R-:W-:-:S03]  /*0600*/  IMAD.WIDE R18, R5, UR9, R10 ;  /* 0x0000000905127c25 */ /* 0x000fc6000f8e020a */
[----:B------:R-:W-:Y:S02]  /*0610*/  ISETP.GE.AND P0, PT, R0, UR9, PT ;  /* 0x0000000900007c0c */ /* 0x000fe4000bf06270 */
[----:B------:R-:W-:Y:S02]  /*0620*/  ISETP.LT.OR P1, PT, R10, RZ, P1 ;  /* 0x000000ff0a00720c */ /* 0x000fe40000f21670 */
[----:B------:R-:W-:Y:S02]  /*0630*/  LEA R20, P2, R18, UR10, 0x2 ;  /* 0x0000000a12147c11 */ /* 0x000fe4000f8410ff */
[----:B------:R-:W-:Y:S02]  /*0640*/  ISETP.LT.OR P0, PT, R10, -0x1, P0 ;  /* 0xffffffff0a00780c */ /* 0x000fe40000701670 */
[----:B------:R-:W-:-:S07]  /*0650*/  LEA.HI.X R21, R18, UR11, R19, 0x2, P2 ;  /* 0x0000000b12157c11 */ /* 0x000fce00090f1413 */
[----:B------:R-:W2:Y:S04]  /*0660*/  @!P1 LDG.E R19, desc[UR6][R20.64] ;  /* 0x0000000614139981 */ /* 0x000ea8000c1e1900 */
[----:B------:R-:W3:Y:S01]  /*0670*/  @!P0 LDG.E R23, desc[UR6][R20.64+0x4] ;  /* 0x0000040614178981 */ /* 0x000ee2000c1e1900 */
[----:B------:R-:W-:-:S05]  /*0680*/  I2FP.F32.S32 R11, R10 ;  /* 0x0000000a000b7245 */ /* 0x000fca0000201400 */
[----:B------:R-:W-:-:S04]  /*0690*/  FADD R11, R26, -R11 ;  /* 0x8000000b1a0b7221 */ /* 0x000fc80000000000 */
[----:B------:R-:W-:-:S04]  /*06a0*/  @!P1 FADD R0, -R11, 1 ;  /* 0x3f8000000b009421 */ /* 0x000fc80000000100 */
[----:B--2---:R-:W-:-:S04]  /*06b0*/  @!P1 FFMA R6, R19, R0, R6 ;  /* 0x0000000013069223 */ /* 0x004fc80000000006 */
[----:B---3--:R-:W-:-:S07]  /*06c0*/  @!P0 FFMA R6, R11, R23, R6 ;  /* 0x000000170b068223 */ /* 0x008fce0000000006 */
.L_x_10:
[----:B------:R-:W-:Y:S05]  /*06d0*/  BSYNC.RECONVERGENT B0 ;  /* 0x0000000000007941 */ /* 0x000fea0003800200 */
.L_x_9:
[----:B------:R-:W-:Y:S01]  /*06e0*/  IADD3 R0, PT, PT, R5, 0x1, RZ ;  /* 0x0000000105007810 */ /* 0x000fe20007ffe0ff */
[----:B------:R-:W-:Y:S03]  /*06f0*/  BSSY.RECONVERGENT B0, `(.L_x_14) ;  /* 0x0000035000007945 */ /* 0x000fe60003800200 */
[----:B------:R-:W-:-:S13]  /*0700*/  ISETP.GE.AND P0, PT, R0, UR5, PT ;  /* 0x0000000500007c0c */ /* 0x000fda000bf06270 */
[----:B------:R-:W-:Y:S05]  /*0710*/  @P0 BRA `(.L_x_15) ;  /* 0x0000000000c80947 */ /* 0x000fea0003800000 */
[----:B------:R-:W-:-:S05]  /*0720*/  IADD3 R11, PT, PT, R3, 0xc, RZ ;  /* 0x0000000c030b7810 */ /* 0x000fca0007ffe0ff */
        /* <DEDUP_REMOVED lines=18> */
[----:B------:R-:W-:Y:S01]  /*0850*/  IMAD.MOV.U32 R0, RZ, RZ, R20 ;  /* 0x000000ffff007224 */ /* 0x000fe200078e0014 */
[----:B------:R-:W-:-:S07]  /*0860*/  MOV R10, 0x880 ;  /* 0x00000880000a7802 */ /* 0x000fce0000000f00 */
[----:B-----5:R-:W-:Y:S05]  /*0870*/  CALL.REL.NOINC `($__internal_0_$__cuda_sm20_rcp_rn_f32_slowpath) ;  /* 0x0000000400e47944 */ /* 0x020fea0003c00000 */
[----:B------:R-:W-:Y:S05]  /*0880*/  BRA `(.L_x_18) ;  /* 0x0000000000107947 */ /* 0x000fea0003800000 */
.L_x_17:
[----:B------:R-:W0:Y:S02]  /*0890*/  MUFU.RCP R19, R20 ;  /* 0x0000001400137308 */ /* 0x000e240000001000 */
[----:B0-----:R-:W-:-:S04]  /*08a0*/  FFMA R0, R20, R19, -1 ;  /* 0xbf80000014007423 */ /* 0x001fc80000000013 */
[----:B------:R-:W-:-:S04]  /*08b0*/  FADD.FTZ R0, -R0, -RZ ;  /* 0x800000ff00007221 */ /* 0x000fc80000010100 */
[----:B------:R-:W-:-:S07]  /*08c0*/  FFMA R19, R19, R0, R19 ;  /* 0x0000000013137223 */ /* 0x000fce0000000013 */
.L_x_18:
[----:B------:R-:W-:Y:S05]  /*08d0*/  BSYNC.RECONVERGENT B1 ;  /* 0x0000000000017941 */ /* 0x000fea0003800200 */
.L_x_16:
[----:B-----5:R-:W-:-:S04]  /*08e0*/  FMUL R0, R8, R25 ;  /* 0x0000001908007220 */ /* 0x020fc80000400000 */
[----:B------:R-:W-:-:S04]  /*08f0*/  FFMA R0, RZ, R23, R0 ;  /* 0x00000017ff007223 */ /* 0x000fc80000000000 */
[----:B------:R-:W-:-:S04]  /*0900*/  FFMA R11, R7, R24, R0 ;  /* 0x00000018070b7223 */ /* 0x000fc80000000000 */
[----:B------:R-:W-:-:S04]  /*0910*/  FADD R26, R26, R11 ;  /* 0x0000000b1a1a7221 */ /* 0x000fc80000000000 */
[----:B------:R-:W-:-:S04]  /*0920*/  FMUL R26, R26, R19 ;  /* 0x000000131a1a7220 */ /* 0x000fc80000400000 */
[----:B------:R-:W0:Y:S02]  /*0930*/  F2I.FLOOR.NTZ R10, R26 ;  /* 0x0000001a000a7305 */ /* 0x000e240000207100 */
[--C-:B0-----:R-:W-:Y:S02]  /*0940*/  SHF.R.S32.HI R11, RZ, 0x1f, R10.reuse ;  /* 0x0000001fff0b7819 */ /* 0x101fe4000001140a */
[C---:B------:R-:W-:Y:S02]  /*0950*/  IADD3 R0, PT, PT, R10.reuse, 0x1, RZ ;  /* 0x000000010a007810 */ /* 0x040fe40007ffe0ff */
[----:B------:R-:W-:Y:S01]  /*0960*/  ISETP.GE.AND P1, PT, R10, UR9, PT ;  /* 0x000000090a007c0c */ /* 0x000fe2000bf26270 */
[----:B------:R-:W-:Y:S01]  /*0970*/  IMAD.WIDE R18, R4, UR9, R10 ;  /* 0x0000000904127c25 */ /* 0x000fe2000f8e020a */
[----:B------:R-:W-:Y:S02]  /*0980*/  ISETP.GE.AND P0, PT, R0, UR9, PT ;  /* 0x0000000900007c0c */ /* 0x000fe4000bf06270 */
[----:B------:R-:W-:-:S02]  /*0990*/  ISETP.LT.OR P1, PT, R10, RZ, P1 ;  /* 0x000000ff0a00720c */ /* 0x000fc40000f21670 */
        /* <DEDUP_REMOVED lines=10> */
.L_x_15:
[----:B------:R-:W-:Y:S05]  /*0a40*/  BSYNC.RECONVERGENT B0 ;  /* 0x0000000000007941 */ /* 0x000fea0003800200 */
.L_x_14:
[----:B------:R-:W-:Y:S01]  /*0a50*/  UIADD3 UR4, UPT, UPT, UR4, 0x2, URZ ;  /* 0x0000000204047890 */ /* 0x000fe2000fffe0ff */
[----:B------:R-:W-:Y:S01]  /*0a60*/  IADD3 R4, PT, PT, R4, 0x2, RZ ;  /* 0x0000000204047810 */ /* 0x000fe20007ffe0ff */
[----:B------:R-:W-:Y:S01]  /*0a70*/  VIADD R5, R5, 0x2 ;  /* 0x0000000205057836 */ /* 0x000fe20000000000 */
[----:B------:R-:W-:Y:S01]  /*0a80*/  IADD3 R3, PT, PT, R3, 0x18, RZ ;  /* 0x0000001803037810 */ /* 0x000fe20007ffe0ff */
[----:B------:R-:W-:Y:S01]  /*0a90*/  UISETP.NE.AND UP0, UPT, UR4, URZ, UPT ;  /* 0x000000ff0400728c */ /* 0x000fe2000bf05270 */
[----:B------:R-:W-:-:S08]  /*0aa0*/  IADD3 R2, PT, PT, R2, 0x18, RZ ;  /* 0x0000001802027810 */ /* 0x000fd00007ffe0ff */
[----:B------:R-:W-:Y:S05]  /*0ab0*/  BRA.U UP0, `(.L_x_19) ;  /* 0xfffffff900347547 */ /* 0x000fea000b83ffff */
[----:B------:R-:W0:Y:S02]  /*0ac0*/  LDCU UR8, c[0x0][0x390] ;  /* 0x00007200ff0877ac */ /* 0x000e240008000800 */
[----:B0-----:R-:W-:-:S12]  /*0ad0*/  ULOP3.LUT UR4, UR8, 0x7ffffffe, URZ, 0xc0, !UPT ;  /* 0x7ffffffe08047892 */ /* 0x001fd8000f8ec0ff */
.L_x_8:
[----:B------:R-:W-:Y:S01]  /*0ae0*/  ULOP3.LUT UR5, UR8, 0x1, URZ, 0xc0, !UPT ;  /* 0x0000000108057892 */ /* 0x000fe2000f8ec0ff */
[----:B------:R-:W-:-:S03]  /*0af0*/  MOV R12, R6 ;  /* 0x00000006000c7202 */ /* 0x000fc60000000f00 */
[----:B------:R-:W-:-:S09]  /*0b00*/  UISETP.NE.U32.AND UP0, UPT, UR5, 0x1, UPT ;  /* 0x000000010500788c */ /* 0x000fd2000bf05070 */
[----:B------:R-:W-:Y:S05]  /*0b10*/  BRA.U UP0, `(.L_x_7) ;  /* 0x0000000100f47547 */ /* 0x000fea000b800000 */
[----:B------:R-:W0:Y:S01]  /*0b20*/  LDC R6, c[0x0][0x3c0] ;  /* 0x0000f000ff067b82 */ /* 0x000e220000000800 */
[----:B------:R-:W1:Y:S01]  /*0b30*/  LDCU UR5, c[0x0][0x3ac] ;  /* 0x00007580ff0577ac */ /* 0x000e620008000800 */
[----:B------:R-:W-:Y:S01]  /*0b40*/  BSSY.RECONVERGENT B0, `(.L_x_7) ;  /* 0x000003a000007945 */ /* 0x000fe20003800200 */
[----:B0-----:R-:W-:-:S05]  /*0b50*/  IMAD R6, R9, UR8, R6 ;  /* 0x0000000809067c24 */ /* 0x001fca000f8e0206 */
[----:B------:R-:W-:-:S04]  /*0b60*/  IADD3 R6, PT, PT, R6, UR4, RZ ;  /* 0x0000000406067c10 */ /* 0x000fc8000fffe0ff */
[----:B-1----:R-:W-:-:S13]  /*0b70*/  ISETP.GE.AND P0, PT, R6, UR5, PT ;  /* 0x0000000506007c0c */ /* 0x002fda000bf06270 */
[----:B------:R-:W-:Y:S05]  /*0b80*/  @P0 BRA `(.L_x_20) ;  /* 0x0000000000d40947 */ /* 0x000fea0003800000 */
[----:B------:R-:W0:Y:S01]  /*0b90*/  LDC.64 R10, c[0x0][0x380] ;  /* 0x0000e000ff0a7b82 */ /* 0x000e220000000a00 */
[----:B------:R-:W-:-:S04]  /*0ba0*/  IMAD R3, R6, 0xc, RZ ;  /* 0x0000000c06037824 */ /* 0x000fc800078e02ff */
[----:B0-----:R-:W-:-:S05]  /*0bb0*/  IMAD.WIDE R10, R3, 0x4, R10 ;  /* 0x00000004030a7825 */ /* 0x001fca00078e020a */
        /* <DEDUP_REMOVED lines=12> */
[----:B------:R-:W-:-:S04]  /*0c80*/  FADD R20, R20, R13 ;  /* 0x0000000d14147221 */ /* 0x000fc80000000000 */
[----:B------:R-:W-:-:S05]  /*0c90*/  VIADD R0, R20, 0x1800000 ;  /* 0x0180000014007836 */ /* 0x000fca0000000000 */
[----:B------:R-:W-:-:S04]  /*0ca0*/  LOP3.LUT R0, R0, 0x7f800000, RZ, 0xc0, !PT ;  /* 0x7f80000000007812 */ /* 0x000fc800078ec0ff */
[----:B------:R-:W-:-:S13]  /*0cb0*/  ISETP.GT.U32.AND P0, PT, R0, 0x1ffffff, PT ;  /* 0x01ffffff0000780c */ /* 0x000fda0003f04070 */
[----:B0-----:R-:W-:Y:S05]  /*0cc0*/  @P0 BRA `(.L_x_22) ;  /* 0x0000000000100947 */ /* 0x001fea0003800000 */
[----:B------:R-:W-:Y:S02]  /*0cd0*/  MOV R0, R20 ;  /* 0x0000001400007202 */ /* 0x000fe40000000f00 */
[----:B------:R-:W-:-:S07]  /*0ce0*/  MOV R10, 0xd00 ;  /* 0x00000d00000a7802 */ /* 0x000fce0000000f00 */
[----:B-----5:R-:W-:Y:S05]  /*0cf0*/  CALL.REL.NOINC `($__internal_0_$__cuda_sm20_rcp_rn_f32_slowpath) ;  /* 0x0000000000c47944 */ /* 0x020fea0003c00000 */
[----:B------:R-:W-:Y:S05]  /*0d00*/  BRA `(.L_x_23) ;  /* 0x0000000000107947 */ /* 0x000fea0003800000 */
.L_x_22:
[----:B------:R-:W0:Y:S02]  /*0d10*/  MUFU.RCP R19, R20 ;  /* 0x0000001400137308 */ /* 0x000e240000001000 */
[----:B0-----:R-:W-:-:S04]  /*0d20*/  FFMA R0, R20, R19, -1 ;  /* 0xbf80000014007423 */ /* 0x001fc80000000013 */
[----:B------:R-:W-:-:S04]  /*0d30*/  FADD.FTZ R0, -R0, -RZ ;  /* 0x800000ff00007221 */ /* 0x000fc80000010100 */
[----:B------:R-:W-:-:S07]  /*0d40*/  FFMA R19, R19, R0, R19 ;  /* 0x0000000013137223 */ /* 0x000fce0000000013 */
.L_x_23:
[----:B------:R-:W-:Y:S05]  /*0d50*/  BSYNC.RECONVERGENT B1 ;  /* 0x0000000000017941 */ /* 0x000fea0003800200 */
.L_x_21:
[----:B-----5:R-:W-:Y:S01]  /*0d60*/  FMUL R8, R8, R3 ;  /* 0x0000000308087220 */ /* 0x020fe20000400000 */
[----:B------:R-:W0:Y:S03]  /*0d70*/  LDCU UR5, c[0x0][0x3a8] ;  /* 0x00007500ff0577ac */ /* 0x000e260008000800 */
[----:B------:R-:W-:Y:S01]  /*0d80*/  FFMA R8, RZ, R5, R8 ;  /* 0x00000005ff087223 */ /* 0x000fe20000000008 */
[----:B------:R-:W1:Y:S03]  /*0d90*/  LDCU.64 UR10, c[0x0][0x3b8] ;  /* 0x00007700ff0a77ac */ /* 0x000e660008000a00 */
[----:B------:R-:W-:-:S04]  /*0da0*/  FFMA R7, R7, R2, R8 ;  /* 0x0000000207077223 */ /* 0x000fc80000000008 */
[----:B------:R-:W-:-:S04]  /*0db0*/  FADD R4, R4, R7 ;  /* 0x0000000704047221 */ /* 0x000fc80000000000 */
[----:B------:R-:W-:-:S04]  /*0dc0*/  FMUL R19, R4, R19 ;  /* 0x0000001304137220 */ /* 0x000fc80000400000 */
[----:B------:R-:W2:Y:S02]  /*0dd0*/  F2I.FLOOR.NTZ R2, R19 ;  /* 0x0000001300027305 */ /* 0x000ea40000207100 */
[--C-:B--2---:R-:W-:Y:S02]  /*0de0*/  SHF.R.S32.HI R3, RZ, 0x1f, R2.reuse ;  /* 0x0000001fff037819 */ /* 0x104fe40000011402 */
[C---:B------:R-:W-:Y:S02]  /*0df0*/  IADD3 R0, PT, PT, R2.reuse, 0x1, RZ ;  /* 0x0000000102007810 */ /* 0x040fe40007ffe0ff */
[----:B0-----:R-:W-:Y:S01]  /*0e00*/  ISETP.GE.AND P1, PT, R2, UR5, PT ;  /* 0x0000000502007c0c */ /* 0x001fe2000bf26270 */
[----:B------:R-:W-:Y:S01]  /*0e10*/  IMAD.WIDE R6, R6, UR5, R2 ;  /* 0x0000000506067c25 */ /* 0x000fe2000f8e0202 */
[----:B------:R-:W-:Y:S02]  /*0e20*/  ISETP.GE.AND P0, PT, R0, UR5, PT ;  /* 0x0000000500007c0c */ /* 0x000fe4000bf06270 */
[----:B------:R-:W-:-:S02]  /*0e30*/  ISETP.LT.OR P1, PT, R2, RZ, P1 ;  /* 0x000000ff0200720c */ /* 0x000fc40000f21670 */
[----:B-1----:R-:W-:Y:S02]  /*0e40*/  LEA R4, P2, R6, UR10, 0x2 ;  /* 0x0000000a06047c11 */ /* 0x002fe4000f8410ff */
        /* <DEDUP_REMOVED lines=9> */
.L_x_20:
[----:B------:R-:W-:Y:S05]  /*0ee0*/  BSYNC.RECONVERGENT B0 ;  /* 0x0000000000007941 */ /* 0x000fea0003800200 */
.L_x_7:
[----:B------:R-:W0:Y:S01]  /*0ef0*/  LDCU UR9, c[0x0][0x398] ;  /* 0x00007300ff0977ac */ /* 0x000e220008000800 */
[--C-:B------:R-:W-:Y:S01]  /*0f00*/  SHF.R.S32.HI R15, RZ, 0x1f, R14.reuse ;  /* 0x0000001fff0f7819 */ /* 0x100fe2000001140e */
[----:B------:R-:W-:Y:S01]  /*0f10*/  IMAD.MOV.U32 R17, RZ, RZ, RZ ;  /* 0x000000ffff117224 */ /* 0x000fe200078e00ff */
[----:B------:R-:W1:Y:S01]  /*0f20*/  LDCU UR12, c[0x0][0x394] ;  /* 0x00007280ff0c77ac */ /* 0x000e620008000800 */
[----:B------:R-:W2:Y:S01]  /*0f30*/  LDCU.64 UR10, c[0x0][0x3a0] ;  /* 0x00007400ff0a77ac */ /* 0x000ea20008000a00 */
[----:B0-----:R-:W-:Y:S02]  /*0f40*/  USHF.R.S32.HI UR5, URZ, 0x1f, UR9 ;  /* 0x0000001fff057899 */ /* 0x001fe40008011409 */
[----:B------:R-:W-:-:S04]  /*0f50*/  IMAD.WIDE.U32 R14, R9, UR9, R14 ;  /* 0x00000009090e7c25 */ /* 0x000fc8000f8e000e */
[----:B------:R-:W-:-:S05]  /*0f60*/  IMAD R9, R9, UR5, RZ ;  /* 0x0000000509097c24 */ /* 0x000fca000f8e02ff */
[----:B------:R-:W0:Y:S01]  /*0f70*/  LDCU UR5, c[0x0][0x3b0] ;  /* 0x00007600ff0577ac */ /* 0x000e220008000800 */
[----:B------:R-:W-:Y:S01]  /*0f80*/  IADD3 R0, PT, PT, R15, R9, RZ ;  /* 0x000000090f007210 */ /* 0x000fe20007ffe0ff */
[----:B-1----:R-:W-:-:S04]  /*0f90*/  IMAD.WIDE.U32 R14, R14, UR12, R16 ;  /* 0x0000000c0e0e7c25 */ /* 0x002fc8000f8e0010 */
[----:B------:R-:W-:Y:S01]  /*0fa0*/  IMAD R3, R0, UR12, RZ ;  /* 0x0000000c00037c24 */ /* 0x000fe2000f8e02ff */
[----:B--2---:R-:W-:-:S04]  /*0fb0*/  LEA R2, P0, R14, UR10, 0x2 ;  /* 0x0000000a0e027c11 */ /* 0x004fc8000f8010ff */
[----:B------:R-:W-:-:S04]  /*0fc0*/  IADD3 R3, PT, PT, R15, R3, RZ ;  /* 0x000000030f037210 */ /* 0x000fc80007ffe0ff */
[----:B------:R-:W-:Y:S01]  /*0fd0*/  LEA.HI.X R3, R14, UR11, R3, 0x2, P0 ;  /* 0x0000000b0e037c11 */ /* 0x000fe200080f1403 */
[----:B0-----:R-:W-:-:S05]  /*0fe0*/  FMUL R5, R12, UR5 ;  /* 0x000000050c057c20 */ /* 0x001fca0008400000 */
[----:B------:R-:W-:Y:S01]  /*0ff0*/  STG.E desc[UR6][R2.64], R5 ;  /* 0x0000000502007986 */ /* 0x000fe2000c101906 */
[----:B------:R-:W-:Y:S05]  /*1000*/  EXIT ;  /* 0x000000000000794d */ /* 0x000fea0003800000 */
        .weak           $__internal_0_$__cuda_sm20_rcp_rn_f32_slowpath
        .type           $__internal_0_$__cuda_sm20_rcp_rn_f32_slowpath,@function
        .size           $__internal_0_$__cuda_sm20_rcp_rn_f32_slowpath,(.L_x_30 - $__internal_0_$__cuda_sm20_rcp_rn_f32_slowpath)
$__internal_0_$__cuda_sm20_rcp_rn_f32_slowpath:
[----:B------:R-:W-:Y:S01]  /*1010*/  SHF.L.U32 R11, R0, 0x1, RZ ;  /* 0x00000001000b7819 */ /* 0x000fe200000006ff */
[----:B------:R-:W-:Y:S03]  /*1020*/  BSSY.RECONVERGENT B2, `(.L_x_24) ;  /* 0x0000030000027945 */ /* 0x000fe60003800200 */
[----:B------:R-:W-:-:S04]  /*1030*/  SHF.R.U32.HI R11, RZ, 0x18, R11 ;  /* 0x00000018ff0b7819 */ /* 0x000fc8000001160b */
[----:B------:R-:W-:-:S13]  /*1040*/  ISETP.NE.U32.AND P0, PT, R11, RZ, PT ;  /* 0x000000ff0b00720c */ /* 0x000fda0003f05070 */
[----:B------:R-:W-:Y:S05]  /*1050*/  @P0 BRA `(.L_x_25) ;  /* 0x0000000000280947 */ /* 0x000fea0003800000 */
[----:B------:R-:W-:-:S04]  /*1060*/  SHF.L.U32 R11, R0, 0x1, RZ ;  /* 0x00000001000b7819 */ /* 0x000fc800000006ff */
[----:B------:R-:W-:-:S13]  /*1070*/  ISETP.NE.AND P0, PT, R11, RZ, PT ;  /* 0x000000ff0b00720c */ /* 0x000fda0003f05270 */
[----:B------:R-:W-:Y:S01]  /*1080*/  @P0 FFMA R18, R0, 1.84467440737095516160e+19, RZ ;  /* 0x5f80000000120823 */ /* 0x000fe200000000ff */
[----:B------:R-:W-:Y:S08]  /*1090*/  @!P0 MUFU.RCP R19, R0 ;  /* 0x0000000000138308 */ /* 0x000ff00000001000 */
[----:B------:R-:W0:Y:S02]  /*10a0*/  @P0 MUFU.RCP R11, R18 ;  /* 0x00000012000b0308 */ /* 0x000e240000001000 */
[----:B0-----:R-:W-:-:S04]  /*10b0*/  @P0 FFMA R20, R18, R11, -1 ;  /* 0xbf80000012140423 */ /* 0x001fc8000000000b */
[----:B------:R-:W-:-:S04]  /*10c0*/  @P0 FADD.FTZ R20, -R20, -RZ ;  /* 0x800000ff14140221 */ /* 0x000fc80000010100 */
[----:B------:R-:W-:-:S04]  /*10d0*/  @P0 FFMA R20, R11, R20, R11 ;  /* 0x000000140b140223 */ /* 0x000fc8000000000b */
[----:B------:R-:W-:Y:S01]  /*10e0*/  @P0 FFMA R19, R20, 1.84467440737095516160e+19, RZ ;  /* 0x5f80000014130823 */ /* 0x000fe200000000ff */
[----:B------:R-:W-:Y:S06]  /*10f0*/  BRA `(.L_x_26) ;  /* 0x0000000000887947 */ /* 0x000fec0003800000 */
.L_x_25:
[----:B------:R-:W-:-:S05]  /*1100*/  VIADD R18, R11, 0xffffff03 ;  /* 0xffffff030b127836 */ /* 0x000fca0000000000 */
[----:B------:R-:W-:-:S13]  /*1110*/  ISETP.GT.U32.AND P0, PT, R18, 0x1, PT ;  /* 0x000000011200780c */ /* 0x000fda0003f04070 */
[----:B------:R-:W-:Y:S05]  /*1120*/  @P0 BRA `(.L_x_27) ;  /* 0x0000000000780947 */ /* 0x000fea0003800000 */
[----:B------:R-:W-:Y:S01]  /*1130*/  LOP3.LUT R29, R0, 0x7fffff, RZ, 0xc0, !PT ;  /* 0x007fffff001d7812 */ /* 0x000fe200078ec0ff */
[----:B------:R-:W-:Y:S02]  /*1140*/  HFMA2 R21, -RZ, RZ, 0, 1.78813934326171875e-07 ;  /* 0x00000003ff157431 */ /* 0x000fe400000001ff */
[----:B------:R-:W-:Y:S01]  /*1150*/  VIADD R11, R11, 0xffffff04 ;  /* 0xffffff040b0b7836 */ /* 0x000fe20000000000 */
[----:B------:R-:W-:-:S04]  /*1160*/  LOP3.LUT R29, R29, 0x3f800000, RZ, 0xfc, !PT ;  /* 0x3f8000001d1d7812 */ /* 0x000fc800078efcff */
[----:B------:R-:W0:Y:S01]  /*1170*/  MUFU.RCP R20, R29 ;  /* 0x0000001d00147308 */ /* 0x000e220000001000 */
[----:B------:R-:W-:Y:S01]  /*1180*/  SHF.L.U32 R21, R21, R18, RZ ;  /* 0x0000001215157219 */ /* 0x000fe200000006ff */
[----:B0-----:R-:W-:-:S04]  /*1190*/  FFMA R27, R29, R20, -1 ;  /* 0xbf8000001d1b7423 */ /* 0x001fc80000000014 */
[----:B------:R-:W-:-:S04]  /*11a0*/  FADD.FTZ R27, -R27, -RZ ;  /* 0x800000ff1b1b7221 */ /* 0x000fc80000010100 */
[CCC-:B------:R-:W-:Y:S01]  /*11b0*/  FFMA.RM R19, R20.reuse, R27.reuse, R20.reuse ;  /* 0x0000001b14137223 */ /* 0x1c0fe20000004014 */
[----:B------:R-:W-:-:S04]  /*11c0*/  FFMA.RP R20, R20, R27, R20 ;  /* 0x0000001b14147223 */ /* 0x000fc80000008014 */
[C---:B------:R-:W-:Y:S02]  /*11d0*/  LOP3.LUT R22, R19.reuse, 0x7fffff, RZ, 0xc0, !PT ;  /* 0x007fffff13167812 */ /* 0x040fe400078ec0ff */
[----:B------:R-:W-:Y:S02]  /*11e0*/  FSETP.NEU.FTZ.AND P0, PT, R19, R20, PT ;  /* 0x000000141300720b */ /* 0x000fe40003f1d000 */
[----:B------:R-:W-:Y:S02]  /*11f0*/  LOP3.LUT R22, R22, 0x800000, RZ, 0xfc, !PT ;  /* 0x0080000016167812 */ /* 0x000fe400078efcff */
[----:B------:R-:W-:Y:S02]  /*1200*/  SEL R19, RZ, 0xffffffff, !P0 ;  /* 0xffffffffff137807 */ /* 0x000fe40004000000 */
[----:B------:R-:W-:Y:S02]  /*1210*/  LOP3.LUT R21, R21, R22, RZ, 0xc0, !PT ;  /* 0x0000001615157212 */ /* 0x000fe400078ec0ff */
[----:B------:R-:W-:-:S02]  /*1220*/  IADD3 R19, PT, PT, -R19, RZ, RZ ;  /* 0x000000ff13137210 */ /* 0x000fc40007ffe1ff */
[-C--:B------:R-:W-:Y:S02]  /*1230*/  SHF.R.U32.HI R21, RZ, R18.reuse, R21 ;  /* 0x00000012ff157219 */ /* 0x080fe40000011615 */
[--C-:B------:R-:W-:Y:S02]  /*1240*/  LOP3.LUT P1, RZ, R19, R18, R22.reuse, 0xf8, !PT ;  /* 0x0000001213ff7212 */ /* 0x100fe4000782f816 */
[C---:B------:R-:W-:Y:S02]  /*1250*/  LOP3.LUT P0, RZ, R21.reuse, 0x1, RZ, 0xc0, !PT ;  /* 0x0000000115ff7812 */ /* 0x040fe4000780c0ff */
[----:B------:R-:W-:Y:S02]  /*1260*/  LOP3.LUT P2, RZ, R21, 0x2, RZ, 0xc0, !PT ;  /* 0x0000000215ff7812 */ /* 0x000fe4000784c0ff */
[----:B------:R-:W-:Y:S02]  /*1270*/  SHF.R.U32.HI R11, RZ, R11, R22 ;  /* 0x0000000bff0b7219 */ /* 0x000fe40000011616 */
[----:B------:R-:W-:-:S02]  /*1280*/  PLOP3.LUT P0, PT, P0, P1, P2, 0xe0, 0x0 ;  /* 0x000000000000781c */ /* 0x000fc40000703c20 */
[----:B------:R-:W-:Y:S02]  /*1290*/  LOP3.LUT P1, RZ, R0, 0x7fffff, RZ, 0xc0, !PT ;  /* 0x007fffff00ff7812 */ /* 0x000fe4000782c0ff */
[----:B------:R-:W-:-:S04]  /*12a0*/  SEL R18, RZ, 0x1, !P0 ;  /* 0x00000001ff127807 */ /* 0x000fc80004000000 */
[----:B------:R-:W-:-:S04]  /*12b0*/  IADD3 R18, PT, PT, -R18, RZ, RZ ;  /* 0x000000ff12127210 */ /* 0x000fc80007ffe1ff */
[----:B------:R-:W-:-:S13]  /*12c0*/  ISETP.GE.AND P0, PT, R18, RZ, PT ;  /* 0x000000ff1200720c */ /* 0x000fda0003f06270 */
[----:B------:R-:W-:-:S04]  /*12d0*/  @!P0 IADD3 R11, PT, PT, R11, 0x1, RZ ;  /* 0x000000010b0b8810 */ /* 0x000fc80007ffe0ff */
[----:B------:R-:W-:-:S04]  /*12e0*/  @!P1 SHF.L.U32 R11, R11, 0x1, RZ ;  /* 0x000000010b0b9819 */ /* 0x000fc800000006ff */
[----:B------:R-:W-:Y:S01]  /*12f0*/  LOP3.LUT R19, R11, 0x80000000, R0, 0xf8, !PT ;  /* 0x800000000b137812 */ /* 0x000fe200078ef800 */
[----:B------:R-:W-:Y:S06]  /*1300*/  BRA `(.L_x_26) ;  /* 0x0000000000047947 */ /* 0x000fec0003800000 */
.L_x_27:
[----:B------:R0:W1:Y:S02]  /*1310*/  MUFU.RCP R19, R0 ;  /* 0x0000000000137308 */ /* 0x0000640000001000 */
.L_x_26:
[----:B------:R-:W-:Y:S05]  /*1320*/  BSYNC.RECONVERGENT B2 ;  /* 0x0000000000027941 */ /* 0x000fea0003800200 */
.L_x_24:
[----:B------:R-:W-:-:S04]  /*1330*/  MOV R11, 0x0 ;  /* 0x00000000000b7802 */ /* 0x000fc80000000f00 */
[----:B01----:R-:W-:Y:S05]  /*1340*/  RET.REL.NODEC R10 `(_Z13backprojectorPfS_iiiiS_iifS_i) ;  /* 0xffffffec0a2c7950 */ /* 0x003fea0003c3ffff */
.L_x_28:
        /* <DEDUP_REMOVED lines=11> */
.L_x_30:


//--------------------- .text._Z17clip_outer_circlePfii --------------------------
	.section	.text._Z17clip_outer_circlePfii,"ax",@progbits
	.align	128
        .global         _Z17clip_outer_circlePfii
        .type           _Z17clip_outer_circlePfii,@function
        .size           _Z17clip_outer_circlePfii,(.L_x_33 - _Z17clip_outer_circlePfii)
        .other          _Z17clip_outer_circlePfii,@"STO_CUDA_ENTRY STV_DEFAULT"
_Z17clip_outer_circlePfii:
.text._Z17clip_outer_circlePfii:
[----:B------:R-:W-:Y:S01]  /*0000*/  LDC R1, c[0x0][0x37c] ;  /* 0x0000df00ff017b82 */ /* 0x000fe20000000800 */
[----:B------:R-:W0:Y:S07]  /*0010*/  S2R R0, SR_TID.Y ;  /* 0x0000000000007919 */ /* 0x000e2e0000002200 */
[----:B------:R-:W0:Y:S01]  /*0020*/  S2UR UR4, SR_CTAID.Y ;  /* 0x00000000000479c3 */ /* 0x000e220000002600 */
[----:B------:R-:W1:Y:S01]  /*0030*/  LDCU.64 UR8, c[0x0][0x388] ;  /* 0x00007100ff0877ac */ /* 0x000e620008000a00 */
[----:B------:R-:W2:Y:S06]  /*0040*/  S2R R5, SR_TID.X ;  /* 0x0000000000057919 */ /* 0x000eac0000002100 */
[----:B------:R-:W0:Y:S08]  /*0050*/  LDC R3, c[0x0][0x364] ;  /* 0x0000d900ff037b82 */ /* 0x000e300000000800 */
[----:B------:R-:W2:Y:S08]  /*0060*/  S2UR UR5, SR_CTAID.X ;  /* 0x00000000000579c3 */ /* 0x000eb00000002500 */
[----:B------:R-:W2:Y:S01]  /*0070*/  LDC R2, c[0x0][0x360] ;  /* 0x0000d800ff027b82 */ /* 0x000ea20000000800 */
[----:B0-----:R-:W-:-:S05]  /*0080*/  IMAD R0, R3, UR4, R0 ;  /* 0x0000000403007c24 */ /* 0x001fca000f8e0200 */
[----:B-1----:R-:W-:Y:S01]  /*0090*/  ISETP.GE.AND P0, PT, R0, UR8, PT ;  /* 0x0000000800007c0c */ /* 0x002fe2000bf06270 */
[----:B--2---:R-:W-:-:S05]  /*00a0*/  IMAD R5, R2, UR5, R5 ;  /* 0x0000000502057c24 */ /* 0x004fca000f8e0205 */
[----:B------:R-:W-:-:S13]  /*00b0*/  ISETP.GE.OR P0, PT, R5, UR9, P0 ;  /* 0x0000000905007c0c */ /* 0x000fda0008706670 */
[----:B------:R-:W-:Y:S05]  /*00c0*/  @P0 EXIT ;  /* 0x000000000000094d */ /* 0x000fea0003800000 */
[----:B------:R-:W-:Y:S01]  /*00d0*/  ULEA.HI UR4, UR8, UR8, URZ, 0x1 ;  /* 0x0000000808047291 */ /* 0x000fe2000f8f08ff */
[----:B------:R-:W-:Y:S01]  /*00e0*/  I2FP.F32.S32 R4, R5 ;  /* 0x0000000500047245 */ /* 0x000fe20000201400 */
[----:B------:R-:W-:Y:S01]  /*00f0*/  ULEA.HI UR5, UR9, UR9, URZ, 0x1 ;  /* 0x0000000909057291 */ /* 0x000fe2000f8f08ff */
[----:B------:R-:W-:Y:S01]  /*0100*/  I2FP.F32.U32 R7, R0 ;  /* 0x0000000000077245 */ /* 0x000fe20000201000 */
[----:B------:R-:W-:Y:S02]  /*0110*/  UIADD3 UR7, UPT, UPT, UR9, -0x1, URZ ;  /* 0xffffffff09077890 */ /* 0x000fe4000fffe0ff */
[----:B------:R-:W-:Y:S02]  /*0120*/  USHF.R.S32.HI UR4, URZ, 0x1, UR4 ;  /* 0x00000001ff047899 */ /* 0x000fe40008011404 */
[----:B------:R-:W-:Y:S02]  /*0130*/  USHF.R.S32.HI UR5, URZ, 0x1, UR5 ;  /* 0x00000001ff057899 */ /* 0x000fe40008011405 */
[----:B------:R-:W-:Y:S01]  /*0140*/  UIADD3 UR6, UPT, UPT, UR8, -0x1, URZ ;  /* 0xffffffff08067890 */ /* 0x000fe2000fffe0ff */
[----:B------:R-:W-:Y:S01]  /*0150*/  I2FP.F32.S32 R3, UR7 ;  /* 0x0000000700037c45 */ /* 0x000fe20008201400 */
[----:B------:R-:W-:-:S04]  /*0160*/  UISETP.LT.AND UP0, UPT, UR4, UR5, UPT ;  /* 0x000000050400728c */ /* 0x000fc8000bf01270 */
[----:B------:R-:W-:Y:S01]  /*0170*/  I2FP.F32.U32 R2, UR6 ;  /* 0x0000000600027c45 */ /* 0x000fe20008201000 */
[----:B------:R-:W-:Y:S01]  /*0180*/  USEL UR4, UR4, UR5, UP0 ;  /* 0x0000000504047287 */ /* 0x000fe20008000000 */
[----:B------:R-:W-:-:S03]  /*0190*/  FFMA R3, R3, -0.5, R4 ;  /* 0xbf00000003037823 */ /* 0x000fc60000000004 */
[----:B------:R-:W-:Y:S01]  /*01a0*/  UIMAD UR4, UR4, UR4, URZ ;  /* 0x00000004040472a4 */ /* 0x000fe2000f8e02ff */
[----:B------:R-:W-:Y:S01]  /*01b0*/  FFMA R2, R2, -0.5, R7 ;  /* 0xbf00000002027823 */ /* 0x000fe20000000007 */
[----:B------:R-:W-:-:S04]  /*01c0*/  FMUL R3, R3, R3 ;  /* 0x0000000303037220 */ /* 0x000fc80000400000 */
[----:B------:R-:W-:Y:S01]  /*01d0*/  FFMA R3, R2, R2, R3 ;  /* 0x0000000202037223 */ /* 0x000fe20000000003 */
[----:B------:R-:W-:-:S04]  /*01e0*/  I2FP.F32.U32 R2, UR4 ;  /* 0x0000000400027c45 */ /* 0x000fc80008201000 */
[----:B------:R-:W-:-:S13]  /*01f0*/  FSETP.GTU.AND P0, PT, R3, R2, PT ;  /* 0x000000020300720b */ /* 0x000fda0003f0c000 */
[----:B------:R-:W-:Y:S05]  /*0200*/  @!P0 EXIT ;  /* 0x000000000000894d */ /* 0x000fea0003800000 */
[----:B------:R-:W0:Y:S01]  /*0210*/  LDC.64 R2, c[0x0][0x380] ;  /* 0x0000e000ff027b82 */ /* 0x000e220000000a00 */
[----:B------:R-:W1:Y:S01]  /*0220*/  LDCU.64 UR4, c[0x0][0x358] ;  /* 0x00006b00ff0477ac */ /* 0x000e620008000a00 */
[----:B------:R-:W-:-:S04]  /*0230*/  IMAD R5, R0, UR9, R5 ;  /* 0x0000000900057c24 */ /* 0x000fc8000f8e0205 */
[----:B0-----:R-:W-:-:S05]  /*0240*/  IMAD.WIDE R2, R5, 0x4, R2 ;  /* 0x0000000405027825 */ /* 0x001fca00078e0202 */
[----:B-1----:R-:W-:Y:S01]  /*0250*/  STG.E desc[UR4][R2.64], RZ ;  /* 0x000000ff02007986 */ /* 0x002fe2000c101904 */
[----:B------:R-:W-:Y:S05]  /*0260*/  EXIT ;  /* 0x000000000000794d */ /* 0x000fea0003800000 */
.L_x_29:
        /* <DEDUP_REMOVED lines=9> */
.L_x_33:


//--------------------- .nv.shared.reserved.0     --------------------------
	.section	.nv.shared.reserved.0,"aw",@nobits
	.weak		__nv_reservedSMEM_offset_0_alias
	.size		__nv_reservedSMEM_offset_0_alias, 0, 64
	.other		__nv_reservedSMEM_offset_0_alias,@"STO_CUDA_RESERVED_SHARED STV_DEFAULT"
__nv_reservedSMEM_offset_0_alias:
	.zero		0
	.zero		64


//--------------------- .nv.constant0._Z10aggregatoriPKfS0_iiiiPfiiiS1_ --------------------------
	.section	.nv.constant0._Z10aggregatoriPKfS0_iiiiPfiiiS1_,"a",@progbits
	.sectionflags	@""
	.align	4
.nv.constant0._Z10aggregatoriPKfS0_iiiiPfiiiS1_:
	.zero		968


//--------------------- .nv.constant0._Z13backprojectorPfS_iiiiS_iifS_i --------------------------
	.section	.nv.constant0._Z13backprojectorPfS_iiiiS_iifS_i,"a",@progbits
	.sectionflags	@""
	.align	4
.nv.constant0._Z13backprojectorPfS_iiiiS_iifS_i:
	.zero		964


//--------------------- .nv.constant0._Z17clip_outer_circlePfii --------------------------
	.section	.nv.constant0._Z17clip_outer_circlePfii,"a",@progbits
	.sectionflags	@""
	.align	4
.nv.constant0._Z17clip_outer_circlePfii:
	.zero		912


//--------------------- SYMBOLS --------------------------

	.type		.nv.reservedSmem.offset0,@object
	.size		.nv.reservedSmem.offset0,0x4
